//
// Generated by NVIDIA NVVM Compiler
//
// Compiler Build ID: CL-36424714
// Cuda compilation tools, release 13.0, V13.0.88
// Based on NVVM 20.0.0
//

.version 9.0
.target sm_100
.address_size 64

	// .globl	_Z4initjjP17curandStateXORWOW
.func  (.param .b64 func_retval0) __internal_accurate_pow
(
	.param .b64 __internal_accurate_pow_param_0
)
;
.global .align 4 .b8 precalc_xorwow_matrix[102400];
.global .align 4 .b8 precalc_xorwow_offset_matrix[102400];
.global .align 4 .b8 mrg32k3aM1[2304];
.global .align 4 .b8 mrg32k3aM2[2304];
.global .align 4 .b8 mrg32k3aM1SubSeq[2016];
.global .align 4 .b8 mrg32k3aM2SubSeq[2016];
.global .align 4 .b8 mrg32k3aM1Seq[2304];
.global .align 4 .b8 mrg32k3aM2Seq[2304];
.const .align 8 .b8 __cr_lgamma_table[72];
.const .align 4 .b8 center_d[8];

.visible .entry _Z4initjjP17curandStateXORWOW(
	.param .u32 _Z4initjjP17curandStateXORWOW_param_0,
	.param .u32 _Z4initjjP17curandStateXORWOW_param_1,
	.param .u64 .ptr .align 1 _Z4initjjP17curandStateXORWOW_param_2
)
{
	.reg .pred 	%p<25>;
	.reg .b32 	%r<410>;
	.reg .b64 	%rd<18>;

	ld.param.u32 	%r183, [_Z4initjjP17curandStateXORWOW_param_0];
	ld.param.u32 	%r184, [_Z4initjjP17curandStateXORWOW_param_1];
	ld.param.u64 	%rd8, [_Z4initjjP17curandStateXORWOW_param_2];
	mov.u32 	%r185, %tid.x;
	mov.u32 	%r186, %ctaid.x;
	mov.u32 	%r187, %ntid.x;
	mad.lo.s32 	%r1, %r186, %r187, %r185;
	setp.ge.u32 	%p1, %r1, %r184;
	@%p1 bra 	$L__BB0_44;
	cvta.to.global.u64 	%rd9, %rd8;
	cvt.s64.s32 	%rd17, %r1;
	mul.wide.s32 	%rd10, %r1, 48;
	add.s64 	%rd2, %rd9, %rd10;
	xor.b32  	%r188, %r183, -1429050551;
	mul.lo.s32 	%r189, %r188, 1099087573;
	add.s32 	%r190, %r189, -638133224;
	add.s32 	%r191, %r189, 123456789;
	st.global.v2.u32 	[%rd2], {%r190, %r191};
	xor.b32  	%r192, %r189, 362436069;
	mov.b32 	%r193, -123459836;
	st.global.v2.u32 	[%rd2+8], {%r192, %r193};
	add.s32 	%r194, %r189, 5783321;
	mov.b32 	%r195, -589760388;
	st.global.v2.u32 	[%rd2+16], {%r195, %r194};
	setp.eq.s32 	%p2, %r1, 0;
	@%p2 bra 	$L__BB0_43;
	mov.b32 	%r316, 0;
	mov.u64 	%rd12, precalc_xorwow_matrix;
$L__BB0_3:
	and.b64  	%rd4, %rd17, 3;
	setp.eq.s64 	%p3, %rd4, 0;
	@%p3 bra 	$L__BB0_42;
	mul.wide.u32 	%rd11, %r316, 3200;
	add.s64 	%rd5, %rd12, %rd11;
	cvt.u32.u64 	%r3, %rd4;
	mov.b32 	%r317, 0;
$L__BB0_5:
	mov.b32 	%r330, 0;
	mov.u32 	%r331, %r330;
	mov.u32 	%r332, %r330;
	mov.u32 	%r333, %r330;
	mov.u32 	%r334, %r330;
	mov.u32 	%r323, %r330;
$L__BB0_6:
	mul.wide.u32 	%rd13, %r323, 4;
	add.s64 	%rd14, %rd2, %rd13;
	ld.global.u32 	%r11, [%rd14+4];
	shl.b32 	%r12, %r323, 5;
	mov.b32 	%r329, 0;
$L__BB0_7:
	.pragma "nounroll";
	shr.u32 	%r200, %r11, %r329;
	and.b32  	%r201, %r200, 1;
	setp.eq.b32 	%p4, %r201, 1;
	not.pred 	%p5, %p4;
	add.s32 	%r202, %r12, %r329;
	mul.lo.s32 	%r203, %r202, 5;
	mul.wide.u32 	%rd15, %r203, 4;
	add.s64 	%rd6, %rd5, %rd15;
	@%p5 bra 	$L__BB0_9;
	ld.global.u32 	%r204, [%rd6];
	xor.b32  	%r334, %r334, %r204;
	ld.global.u32 	%r205, [%rd6+4];
	xor.b32  	%r333, %r333, %r205;
	ld.global.u32 	%r206, [%rd6+8];
	xor.b32  	%r332, %r332, %r206;
	ld.global.u32 	%r207, [%rd6+12];
	xor.b32  	%r331, %r331, %r207;
	ld.global.u32 	%r208, [%rd6+16];
	xor.b32  	%r330, %r330, %r208;
$L__BB0_9:
	and.b32  	%r210, %r200, 2;
	setp.eq.s32 	%p6, %r210, 0;
	@%p6 bra 	$L__BB0_11;
	ld.global.u32 	%r211, [%rd6+20];
	xor.b32  	%r334, %r334, %r211;
	ld.global.u32 	%r212, [%rd6+24];
	xor.b32  	%r333, %r333, %r212;
	ld.global.u32 	%r213, [%rd6+28];
	xor.b32  	%r332, %r332, %r213;
	ld.global.u32 	%r214, [%rd6+32];
	xor.b32  	%r331, %r331, %r214;
	ld.global.u32 	%r215, [%rd6+36];
	xor.b32  	%r330, %r330, %r215;
$L__BB0_11:
	and.b32  	%r217, %r200, 4;
	setp.eq.s32 	%p7, %r217, 0;
	@%p7 bra 	$L__BB0_13;
	ld.global.u32 	%r218, [%rd6+40];
	xor.b32  	%r334, %r334, %r218;
	ld.global.u32 	%r219, [%rd6+44];
	xor.b32  	%r333, %r333, %r219;
	ld.global.u32 	%r220, [%rd6+48];
	xor.b32  	%r332, %r332, %r220;
	ld.global.u32 	%r221, [%rd6+52];
	xor.b32  	%r331, %r331, %r221;
	ld.global.u32 	%r222, [%rd6+56];
	xor.b32  	%r330, %r330, %r222;
$L__BB0_13:
	and.b32  	%r224, %r200, 8;
	setp.eq.s32 	%p8, %r224, 0;
	@%p8 bra 	$L__BB0_15;
	ld.global.u32 	%r225, [%rd6+60];
	xor.b32  	%r334, %r334, %r225;
	ld.global.u32 	%r226, [%rd6+64];
	xor.b32  	%r333, %r333, %r226;
	ld.global.u32 	%r227, [%rd6+68];
	xor.b32  	%r332, %r332, %r227;
	ld.global.u32 	%r228, [%rd6+72];
	xor.b32  	%r331, %r331, %r228;
	ld.global.u32 	%r229, [%rd6+76];
	xor.b32  	%r330, %r330, %r229;
$L__BB0_15:
	and.b32  	%r231, %r200, 16;
	setp.eq.s32 	%p9, %r231, 0;
	@%p9 bra 	$L__BB0_17;
	ld.global.u32 	%r232, [%rd6+80];
	xor.b32  	%r334, %r334, %r232;
	ld.global.u32 	%r233, [%rd6+84];
	xor.b32  	%r333, %r333, %r233;
	ld.global.u32 	%r234, [%rd6+88];
	xor.b32  	%r332, %r332, %r234;
	ld.global.u32 	%r235, [%rd6+92];
	xor.b32  	%r331, %r331, %r235;
	ld.global.u32 	%r236, [%rd6+96];
	xor.b32  	%r330, %r330, %r236;
$L__BB0_17:
	and.b32  	%r238, %r200, 32;
	setp.eq.s32 	%p10, %r238, 0;
	@%p10 bra 	$L__BB0_19;
	ld.global.u32 	%r239, [%rd6+100];
	xor.b32  	%r334, %r334, %r239;
	ld.global.u32 	%r240, [%rd6+104];
	xor.b32  	%r333, %r333, %r240;
	ld.global.u32 	%r241, [%rd6+108];
	xor.b32  	%r332, %r332, %r241;
	ld.global.u32 	%r242, [%rd6+112];
	xor.b32  	%r331, %r331, %r242;
	ld.global.u32 	%r243, [%rd6+116];
	xor.b32  	%r330, %r330, %r243;
$L__BB0_19:
	and.b32  	%r245, %r200, 64;
	setp.eq.s32 	%p11, %r245, 0;
	@%p11 bra 	$L__BB0_21;
	ld.global.u32 	%r246, [%rd6+120];
	xor.b32  	%r334, %r334, %r246;
	ld.global.u32 	%r247, [%rd6+124];
	xor.b32  	%r333, %r333, %r247;
	ld.global.u32 	%r248, [%rd6+128];
	xor.b32  	%r332, %r332, %r248;
	ld.global.u32 	%r249, [%rd6+132];
	xor.b32  	%r331, %r331, %r249;
	ld.global.u32 	%r250, [%rd6+136];
	xor.b32  	%r330, %r330, %r250;
$L__BB0_21:
	and.b32  	%r252, %r200, 128;
	setp.eq.s32 	%p12, %r252, 0;
	@%p12 bra 	$L__BB0_23;
	ld.global.u32 	%r253, [%rd6+140];
	xor.b32  	%r334, %r334, %r253;
	ld.global.u32 	%r254, [%rd6+144];
	xor.b32  	%r333, %r333, %r254;
	ld.global.u32 	%r255, [%rd6+148];
	xor.b32  	%r332, %r332, %r255;
	ld.global.u32 	%r256, [%rd6+152];
	xor.b32  	%r331, %r331, %r256;
	ld.global.u32 	%r257, [%rd6+156];
	xor.b32  	%r330, %r330, %r257;
$L__BB0_23:
	and.b32  	%r259, %r200, 256;
	setp.eq.s32 	%p13, %r259, 0;
	@%p13 bra 	$L__BB0_25;
	ld.global.u32 	%r260, [%rd6+160];
	xor.b32  	%r334, %r334, %r260;
	ld.global.u32 	%r261, [%rd6+164];
	xor.b32  	%r333, %r333, %r261;
	ld.global.u32 	%r262, [%rd6+168];
	xor.b32  	%r332, %r332, %r262;
	ld.global.u32 	%r263, [%rd6+172];
	xor.b32  	%r331, %r331, %r263;
	ld.global.u32 	%r264, [%rd6+176];
	xor.b32  	%r330, %r330, %r264;
$L__BB0_25:
	and.b32  	%r266, %r200, 512;
	setp.eq.s32 	%p14, %r266, 0;
	@%p14 bra 	$L__BB0_27;
	ld.global.u32 	%r267, [%rd6+180];
	xor.b32  	%r334, %r334, %r267;
	ld.global.u32 	%r268, [%rd6+184];
	xor.b32  	%r333, %r333, %r268;
	ld.global.u32 	%r269, [%rd6+188];
	xor.b32  	%r332, %r332, %r269;
	ld.global.u32 	%r270, [%rd6+192];
	xor.b32  	%r331, %r331, %r270;
	ld.global.u32 	%r271, [%rd6+196];
	xor.b32  	%r330, %r330, %r271;
$L__BB0_27:
	and.b32  	%r273, %r200, 1024;
	setp.eq.s32 	%p15, %r273, 0;
	@%p15 bra 	$L__BB0_29;
	ld.global.u32 	%r274, [%rd6+200];
	xor.b32  	%r334, %r334, %r274;
	ld.global.u32 	%r275, [%rd6+204];
	xor.b32  	%r333, %r333, %r275;
	ld.global.u32 	%r276, [%rd6+208];
	xor.b32  	%r332, %r332, %r276;
	ld.global.u32 	%r277, [%rd6+212];
	xor.b32  	%r331, %r331, %r277;
	ld.global.u32 	%r278, [%rd6+216];
	xor.b32  	%r330, %r330, %r278;
$L__BB0_29:
	and.b32  	%r280, %r200, 2048;
	setp.eq.s32 	%p16, %r280, 0;
	@%p16 bra 	$L__BB0_31;
	ld.global.u32 	%r281, [%rd6+220];
	xor.b32  	%r334, %r334, %r281;
	ld.global.u32 	%r282, [%rd6+224];
	xor.b32  	%r333, %r333, %r282;
	ld.global.u32 	%r283, [%rd6+228];
	xor.b32  	%r332, %r332, %r283;
	ld.global.u32 	%r284, [%rd6+232];
	xor.b32  	%r331, %r331, %r284;
	ld.global.u32 	%r285, [%rd6+236];
	xor.b32  	%r330, %r330, %r285;
$L__BB0_31:
	and.b32  	%r287, %r200, 4096;
	setp.eq.s32 	%p17, %r287, 0;
	@%p17 bra 	$L__BB0_33;
	ld.global.u32 	%r288, [%rd6+240];
	xor.b32  	%r334, %r334, %r288;
	ld.global.u32 	%r289, [%rd6+244];
	xor.b32  	%r333, %r333, %r289;
	ld.global.u32 	%r290, [%rd6+248];
	xor.b32  	%r332, %r332, %r290;
	ld.global.u32 	%r291, [%rd6+252];
	xor.b32  	%r331, %r331, %r291;
	ld.global.u32 	%r292, [%rd6+256];
	xor.b32  	%r330, %r330, %r292;
$L__BB0_33:
	and.b32  	%r294, %r200, 8192;
	setp.eq.s32 	%p18, %r294, 0;
	@%p18 bra 	$L__BB0_35;
	ld.global.u32 	%r295, [%rd6+260];
	xor.b32  	%r334, %r334, %r295;
	ld.global.u32 	%r296, [%rd6+264];
	xor.b32  	%r333, %r333, %r296;
	ld.global.u32 	%r297, [%rd6+268];
	xor.b32  	%r332, %r332, %r297;
	ld.global.u32 	%r298, [%rd6+272];
	xor.b32  	%r331, %r331, %r298;
	ld.global.u32 	%r299, [%rd6+276];
	xor.b32  	%r330, %r330, %r299;
$L__BB0_35:
	and.b32  	%r301, %r200, 16384;
	setp.eq.s32 	%p19, %r301, 0;
	@%p19 bra 	$L__BB0_37;
	ld.global.u32 	%r302, [%rd6+280];
	xor.b32  	%r334, %r334, %r302;
	ld.global.u32 	%r303, [%rd6+284];
	xor.b32  	%r333, %r333, %r303;
	ld.global.u32 	%r304, [%rd6+288];
	xor.b32  	%r332, %r332, %r304;
	ld.global.u32 	%r305, [%rd6+292];
	xor.b32  	%r331, %r331, %r305;
	ld.global.u32 	%r306, [%rd6+296];
	xor.b32  	%r330, %r330, %r306;
$L__BB0_37:
	and.b32  	%r308, %r200, 32768;
	setp.eq.s32 	%p20, %r308, 0;
	@%p20 bra 	$L__BB0_39;
	ld.global.u32 	%r309, [%rd6+300];
	xor.b32  	%r334, %r334, %r309;
	ld.global.u32 	%r310, [%rd6+304];
	xor.b32  	%r333, %r333, %r310;
	ld.global.u32 	%r311, [%rd6+308];
	xor.b32  	%r332, %r332, %r311;
	ld.global.u32 	%r312, [%rd6+312];
	xor.b32  	%r331, %r331, %r312;
	ld.global.u32 	%r313, [%rd6+316];
	xor.b32  	%r330, %r330, %r313;
$L__BB0_39:
	add.s32 	%r329, %r329, 16;
	setp.ne.s32 	%p21, %r329, 32;
	@%p21 bra 	$L__BB0_7;
	mad.lo.s32 	%r314, %r323, -31, %r12;
	add.s32 	%r323, %r314, 1;
	setp.ne.s32 	%p22, %r323, 5;
	@%p22 bra 	$L__BB0_6;
	st.global.u32 	[%rd2+4], %r334;
	st.global.u32 	[%rd2+8], %r333;
	st.global.u32 	[%rd2+12], %r332;
	st.global.u32 	[%rd2+16], %r331;
	st.global.u32 	[%rd2+20], %r330;
	add.s32 	%r317, %r317, 1;
	setp.lt.u32 	%p23, %r317, %r3;
	@%p23 bra 	$L__BB0_5;
$L__BB0_42:
	shr.u64 	%rd7, %rd17, 2;
	add.s32 	%r316, %r316, 1;
	setp.gt.u64 	%p24, %rd17, 3;
	mov.u64 	%rd17, %rd7;
	@%p24 bra 	$L__BB0_3;
$L__BB0_43:
	mov.b32 	%r315, 0;
	st.global.v2.u32 	[%rd2+24], {%r315, %r315};
	st.global.u32 	[%rd2+32], %r315;
	mov.b64 	%rd16, 0;
	st.global.u64 	[%rd2+40], %rd16;
$L__BB0_44:
	ret;

}
	// .globl	_Z12init_walkersPfiiiP17curandStateXORWOW
.visible .entry _Z12init_walkersPfiiiP17curandStateXORWOW(
	.param .u64 .ptr .align 1 _Z12init_walkersPfiiiP17curandStateXORWOW_param_0,
	.param .u32 _Z12init_walkersPfiiiP17curandStateXORWOW_param_1,
	.param .u32 _Z12init_walkersPfiiiP17curandStateXORWOW_param_2,
	.param .u32 _Z12init_walkersPfiiiP17curandStateXORWOW_param_3,
	.param .u64 .ptr .align 1 _Z12init_walkersPfiiiP17curandStateXORWOW_param_4
)
{
	.reg .pred 	%p<10>;
	.reg .b32 	%r<132>;
	.reg .b32 	%f<29>;
	.reg .b64 	%rd<30>;
	.reg .b64 	%fd<37>;

	ld.param.u64 	%rd6, [_Z12init_walkersPfiiiP17curandStateXORWOW_param_0];
	ld.param.u32 	%r13, [_Z12init_walkersPfiiiP17curandStateXORWOW_param_1];
	ld.param.u32 	%r14, [_Z12init_walkersPfiiiP17curandStateXORWOW_param_2];
	ld.param.u32 	%r15, [_Z12init_walkersPfiiiP17curandStateXORWOW_param_3];
	ld.param.u64 	%rd5, [_Z12init_walkersPfiiiP17curandStateXORWOW_param_4];
	cvta.to.global.u64 	%rd1, %rd6;
	mov.u32 	%r16, %tid.x;
	mov.u32 	%r17, %ctaid.x;
	mov.u32 	%r18, %ntid.x;
	mad.lo.s32 	%r1, %r17, %r18, %r16;
	setp.ge.s32 	%p1, %r1, %r13;
	setp.lt.s32 	%p2, %r14, 1;
	or.pred  	%p3, %p1, %p2;
	@%p3 bra 	$L__BB1_9;
	cvta.to.global.u64 	%rd7, %rd5;
	mul.wide.s32 	%rd8, %r1, 48;
	add.s64 	%rd2, %rd7, %rd8;
	cvt.rn.f64.s32 	%fd1, %r15;
	and.b32  	%r2, %r14, 3;
	setp.lt.u32 	%p4, %r14, 4;
	mov.b32 	%r131, 0;
	@%p4 bra 	$L__BB1_4;
	and.b32  	%r131, %r14, 2147483644;
	neg.s32 	%r129, %r131;
	mov.u64 	%rd10, center_d;
	add.s64 	%rd29, %rd10, 8;
	shl.b32 	%r5, %r13, 2;
	mul.wide.s32 	%rd13, %r13, 4;
	mov.u32 	%r128, %r1;
$L__BB1_3:
	.pragma "nounroll";
	ld.const.f32 	%f1, [%rd29+-8];
	cvt.f64.f32 	%fd2, %f1;
	ld.global.v2.u32 	{%r20, %r21}, [%rd2];
	shr.u32 	%r22, %r21, 2;
	xor.b32  	%r23, %r22, %r21;
	ld.global.v2.u32 	{%r24, %r25}, [%rd2+8];
	ld.global.v2.u32 	{%r26, %r27}, [%rd2+16];
	st.global.v2.u32 	[%rd2+8], {%r25, %r26};
	shl.b32 	%r28, %r27, 4;
	shl.b32 	%r29, %r23, 1;
	xor.b32  	%r30, %r29, %r28;
	xor.b32  	%r31, %r30, %r23;
	xor.b32  	%r32, %r31, %r27;
	st.global.v2.u32 	[%rd2+16], {%r27, %r32};
	add.s32 	%r33, %r20, 362437;
	st.global.v2.u32 	[%rd2], {%r33, %r24};
	add.s32 	%r34, %r32, %r33;
	cvt.rn.f32.u32 	%f2, %r34;
	fma.rn.f32 	%f3, %f2, 0f2F800000, 0f2F000000;
	cvt.f64.f32 	%fd3, %f3;
	add.f64 	%fd4, %fd3, 0dBFE0000000000000;
	add.f64 	%fd5, %fd4, %fd4;
	fma.rn.f64 	%fd6, %fd5, %fd1, %fd2;
	cvt.rn.f32.f64 	%f4, %fd6;
	mul.wide.s32 	%rd11, %r128, 4;
	add.s64 	%rd12, %rd1, %rd11;
	st.global.f32 	[%rd12], %f4;
	ld.const.f32 	%f5, [%rd29+-4];
	cvt.f64.f32 	%fd7, %f5;
	ld.global.v2.u32 	{%r35, %r36}, [%rd2];
	shr.u32 	%r37, %r36, 2;
	xor.b32  	%r38, %r37, %r36;
	ld.global.v2.u32 	{%r39, %r40}, [%rd2+8];
	ld.global.v2.u32 	{%r41, %r42}, [%rd2+16];
	st.global.v2.u32 	[%rd2+8], {%r40, %r41};
	shl.b32 	%r43, %r42, 4;
	shl.b32 	%r44, %r38, 1;
	xor.b32  	%r45, %r44, %r43;
	xor.b32  	%r46, %r45, %r38;
	xor.b32  	%r47, %r46, %r42;
	st.global.v2.u32 	[%rd2+16], {%r42, %r47};
	add.s32 	%r48, %r35, 362437;
	st.global.v2.u32 	[%rd2], {%r48, %r39};
	add.s32 	%r49, %r47, %r48;
	cvt.rn.f32.u32 	%f6, %r49;
	fma.rn.f32 	%f7, %f6, 0f2F800000, 0f2F000000;
	cvt.f64.f32 	%fd8, %f7;
	add.f64 	%fd9, %fd8, 0dBFE0000000000000;
	add.f64 	%fd10, %fd9, %fd9;
	fma.rn.f64 	%fd11, %fd10, %fd1, %fd7;
	cvt.rn.f32.f64 	%f8, %fd11;
	add.s64 	%rd14, %rd12, %rd13;
	st.global.f32 	[%rd14], %f8;
	ld.const.f32 	%f9, [%rd29];
	cvt.f64.f32 	%fd12, %f9;
	ld.global.v2.u32 	{%r50, %r51}, [%rd2];
	shr.u32 	%r52, %r51, 2;
	xor.b32  	%r53, %r52, %r51;
	ld.global.v2.u32 	{%r54, %r55}, [%rd2+8];
	ld.global.v2.u32 	{%r56, %r57}, [%rd2+16];
	st.global.v2.u32 	[%rd2+8], {%r55, %r56};
	shl.b32 	%r58, %r57, 4;
	shl.b32 	%r59, %r53, 1;
	xor.b32  	%r60, %r59, %r58;
	xor.b32  	%r61, %r60, %r53;
	xor.b32  	%r62, %r61, %r57;
	st.global.v2.u32 	[%rd2+16], {%r57, %r62};
	add.s32 	%r63, %r50, 362437;
	st.global.v2.u32 	[%rd2], {%r63, %r54};
	add.s32 	%r64, %r62, %r63;
	cvt.rn.f32.u32 	%f10, %r64;
	fma.rn.f32 	%f11, %f10, 0f2F800000, 0f2F000000;
	cvt.f64.f32 	%fd13, %f11;
	add.f64 	%fd14, %fd13, 0dBFE0000000000000;
	add.f64 	%fd15, %fd14, %fd14;
	fma.rn.f64 	%fd16, %fd15, %fd1, %fd12;
	cvt.rn.f32.f64 	%f12, %fd16;
	add.s64 	%rd15, %rd14, %rd13;
	st.global.f32 	[%rd15], %f12;
	ld.const.f32 	%f13, [%rd29+4];
	cvt.f64.f32 	%fd17, %f13;
	ld.global.v2.u32 	{%r65, %r66}, [%rd2];
	shr.u32 	%r67, %r66, 2;
	xor.b32  	%r68, %r67, %r66;
	ld.global.v2.u32 	{%r69, %r70}, [%rd2+8];
	ld.global.v2.u32 	{%r71, %r72}, [%rd2+16];
	st.global.v2.u32 	[%rd2+8], {%r70, %r71};
	shl.b32 	%r73, %r72, 4;
	shl.b32 	%r74, %r68, 1;
	xor.b32  	%r75, %r74, %r73;
	xor.b32  	%r76, %r75, %r68;
	xor.b32  	%r77, %r76, %r72;
	st.global.v2.u32 	[%rd2+16], {%r72, %r77};
	add.s32 	%r78, %r65, 362437;
	st.global.v2.u32 	[%rd2], {%r78, %r69};
	add.s32 	%r79, %r77, %r78;
	cvt.rn.f32.u32 	%f14, %r79;
	fma.rn.f32 	%f15, %f14, 0f2F800000, 0f2F000000;
	cvt.f64.f32 	%fd18, %f15;
	add.f64 	%fd19, %fd18, 0dBFE0000000000000;
	add.f64 	%fd20, %fd19, %fd19;
	fma.rn.f64 	%fd21, %fd20, %fd1, %fd17;
	cvt.rn.f32.f64 	%f16, %fd21;
	add.s64 	%rd16, %rd15, %rd13;
	st.global.f32 	[%rd16], %f16;
	add.s32 	%r129, %r129, 4;
	add.s32 	%r128, %r128, %r5;
	add.s64 	%rd29, %rd29, 16;
	setp.ne.s32 	%p5, %r129, 0;
	@%p5 bra 	$L__BB1_3;
$L__BB1_4:
	setp.eq.s32 	%p6, %r2, 0;
	@%p6 bra 	$L__BB1_9;
	setp.eq.s32 	%p7, %r2, 1;
	@%p7 bra 	$L__BB1_7;
	mul.wide.u32 	%rd17, %r131, 4;
	mov.u64 	%rd18, center_d;
	add.s64 	%rd19, %rd18, %rd17;
	ld.const.f32 	%f17, [%rd19];
	cvt.f64.f32 	%fd22, %f17;
	ld.global.v2.u32 	{%r80, %r81}, [%rd2];
	shr.u32 	%r82, %r81, 2;
	xor.b32  	%r83, %r82, %r81;
	ld.global.v2.u32 	{%r84, %r85}, [%rd2+8];
	ld.global.v2.u32 	{%r86, %r87}, [%rd2+16];
	st.global.v2.u32 	[%rd2+8], {%r85, %r86};
	shl.b32 	%r88, %r87, 4;
	shl.b32 	%r89, %r83, 1;
	xor.b32  	%r90, %r89, %r88;
	xor.b32  	%r91, %r90, %r83;
	xor.b32  	%r92, %r91, %r87;
	st.global.v2.u32 	[%rd2+16], {%r87, %r92};
	add.s32 	%r93, %r80, 362437;
	st.global.v2.u32 	[%rd2], {%r93, %r84};
	add.s32 	%r94, %r92, %r93;
	cvt.rn.f32.u32 	%f18, %r94;
	fma.rn.f32 	%f19, %f18, 0f2F800000, 0f2F000000;
	cvt.f64.f32 	%fd23, %f19;
	add.f64 	%fd24, %fd23, 0dBFE0000000000000;
	add.f64 	%fd25, %fd24, %fd24;
	fma.rn.f64 	%fd26, %fd25, %fd1, %fd22;
	cvt.rn.f32.f64 	%f20, %fd26;
	mad.lo.s32 	%r95, %r131, %r13, %r1;
	mul.wide.s32 	%rd20, %r95, 4;
	add.s64 	%rd21, %rd1, %rd20;
	st.global.f32 	[%rd21], %f20;
	ld.const.f32 	%f21, [%rd19+4];
	cvt.f64.f32 	%fd27, %f21;
	ld.global.v2.u32 	{%r96, %r97}, [%rd2];
	shr.u32 	%r98, %r97, 2;
	xor.b32  	%r99, %r98, %r97;
	ld.global.v2.u32 	{%r100, %r101}, [%rd2+8];
	ld.global.v2.u32 	{%r102, %r103}, [%rd2+16];
	st.global.v2.u32 	[%rd2+8], {%r101, %r102};
	shl.b32 	%r104, %r103, 4;
	shl.b32 	%r105, %r99, 1;
	xor.b32  	%r106, %r105, %r104;
	xor.b32  	%r107, %r106, %r99;
	xor.b32  	%r108, %r107, %r103;
	st.global.v2.u32 	[%rd2+16], {%r103, %r108};
	add.s32 	%r109, %r96, 362437;
	st.global.v2.u32 	[%rd2], {%r109, %r100};
	add.s32 	%r110, %r108, %r109;
	cvt.rn.f32.u32 	%f22, %r110;
	fma.rn.f32 	%f23, %f22, 0f2F800000, 0f2F000000;
	cvt.f64.f32 	%fd28, %f23;
	add.f64 	%fd29, %fd28, 0dBFE0000000000000;
	add.f64 	%fd30, %fd29, %fd29;
	fma.rn.f64 	%fd31, %fd30, %fd1, %fd27;
	cvt.rn.f32.f64 	%f24, %fd31;
	mul.wide.s32 	%rd22, %r13, 4;
	add.s64 	%rd23, %rd21, %rd22;
	st.global.f32 	[%rd23], %f24;
	add.s32 	%r131, %r131, 2;
$L__BB1_7:
	and.b32  	%r111, %r14, 1;
	setp.eq.b32 	%p8, %r111, 1;
	not.pred 	%p9, %p8;
	@%p9 bra 	$L__BB1_9;
	mul.wide.u32 	%rd24, %r131, 4;
	mov.u64 	%rd25, center_d;
	add.s64 	%rd26, %rd25, %rd24;
	ld.const.f32 	%f25, [%rd26];
	cvt.f64.f32 	%fd32, %f25;
	ld.global.v2.u32 	{%r112, %r113}, [%rd2];
	shr.u32 	%r114, %r113, 2;
	xor.b32  	%r115, %r114, %r113;
	ld.global.v2.u32 	{%r116, %r117}, [%rd2+8];
	ld.global.v2.u32 	{%r118, %r119}, [%rd2+16];
	st.global.v2.u32 	[%rd2+8], {%r117, %r118};
	shl.b32 	%r120, %r119, 4;
	shl.b32 	%r121, %r115, 1;
	xor.b32  	%r122, %r121, %r120;
	xor.b32  	%r123, %r122, %r115;
	xor.b32  	%r124, %r123, %r119;
	st.global.v2.u32 	[%rd2+16], {%r119, %r124};
	add.s32 	%r125, %r112, 362437;
	st.global.v2.u32 	[%rd2], {%r125, %r116};
	add.s32 	%r126, %r124, %r125;
	cvt.rn.f32.u32 	%f26, %r126;
	fma.rn.f32 	%f27, %f26, 0f2F800000, 0f2F000000;
	cvt.f64.f32 	%fd33, %f27;
	add.f64 	%fd34, %fd33, 0dBFE0000000000000;
	add.f64 	%fd35, %fd34, %fd34;
	fma.rn.f64 	%fd36, %fd35, %fd1, %fd32;
	cvt.rn.f32.f64 	%f28, %fd36;
	mad.lo.s32 	%r127, %r131, %r13, %r1;
	mul.wide.s32 	%rd27, %r127, 4;
	add.s64 	%rd28, %rd1, %rd27;
	st.global.f32 	[%rd28], %f28;
$L__BB1_9:
	ret;

}
	// .globl	_Z11emcee_emceePfS_iijjjiP17curandStateXORWOW
.visible .entry _Z11emcee_emceePfS_iijjjiP17curandStateXORWOW(
	.param .u64 .ptr .align 1 _Z11emcee_emceePfS_iijjjiP17curandStateXORWOW_param_0,
	.param .u64 .ptr .align 1 _Z11emcee_emceePfS_iijjjiP17curandStateXORWOW_param_1,
	.param .u32 _Z11emcee_emceePfS_iijjjiP17curandStateXORWOW_param_2,
	.param .u32 _Z11emcee_emceePfS_iijjjiP17curandStateXORWOW_param_3,
	.param .u32 _Z11emcee_emceePfS_iijjjiP17curandStateXORWOW_param_4,
	.param .u32 _Z11emcee_emceePfS_iijjjiP17curandStateXORWOW_param_5,
	.param .u32 _Z11emcee_emceePfS_iijjjiP17curandStateXORWOW_param_6,
	.param .u32 _Z11emcee_emceePfS_iijjjiP17curandStateXORWOW_param_7,
	.param .u64 .ptr .align 1 _Z11emcee_emceePfS_iijjjiP17curandStateXORWOW_param_8
)
{
	.local .align 4 .b8 	__local_depot2[1020];
	.reg .b64 	%SP;
	.reg .b64 	%SPL;
	.reg .pred 	%p<184>;
	.reg .b32 	%r<496>;
	.reg .b32 	%f<379>;
	.reg .b64 	%rd<291>;
	.reg .b64 	%fd<255>;

	mov.u64 	%SPL, __local_depot2;
	ld.param.u64 	%rd12, [_Z11emcee_emceePfS_iijjjiP17curandStateXORWOW_param_0];
	ld.param.u64 	%rd13, [_Z11emcee_emceePfS_iijjjiP17curandStateXORWOW_param_1];
	ld.param.u32 	%r139, [_Z11emcee_emceePfS_iijjjiP17curandStateXORWOW_param_2];
	ld.param.u32 	%r140, [_Z11emcee_emceePfS_iijjjiP17curandStateXORWOW_param_3];
	ld.param.u32 	%r141, [_Z11emcee_emceePfS_iijjjiP17curandStateXORWOW_param_5];
	ld.param.u32 	%r142, [_Z11emcee_emceePfS_iijjjiP17curandStateXORWOW_param_6];
	ld.param.u32 	%r143, [_Z11emcee_emceePfS_iijjjiP17curandStateXORWOW_param_7];
	ld.param.u64 	%rd11, [_Z11emcee_emceePfS_iijjjiP17curandStateXORWOW_param_8];
	cvta.to.global.u64 	%rd1, %rd12;
	cvta.to.global.u64 	%rd2, %rd13;
	add.u64 	%rd3, %SPL, 0;
	add.u64 	%rd4, %SPL, 0;
	mov.u32 	%r1, %tid.x;
	mov.u32 	%r144, %ctaid.x;
	mov.u32 	%r145, %ntid.x;
	mul.lo.s32 	%r2, %r144, %r145;
	add.s32 	%r3, %r2, %r1;
	setp.eq.s32 	%p3, %r142, 0;
	@%p3 bra 	$L__BB2_127;
	cvta.to.global.u64 	%rd16, %rd11;
	cvt.rn.f32.s32 	%f1, %r143;
	mul.wide.s32 	%rd17, %r3, 48;
	add.s64 	%rd5, %rd16, %rd17;
	cvt.rn.f32.u32 	%f2, %r140;
	mov.f64 	%fd73, 0d4000000000000000;
	{
	.reg .b32 %temp; 
	mov.b64 	{%temp, %r4}, %fd73;
	}
	and.b32  	%r5, %r4, 2146435072;
	setp.eq.s32 	%p4, %r5, 1062207488;
	setp.lt.s32 	%p6, %r4, 0;
	selp.b32 	%r6, 0, 2146435072, %p6;
	and.b32  	%r147, %r4, 2147483647;
	setp.ne.s32 	%p7, %r147, 1071644672;
	and.pred  	%p1, %p4, %p7;
	or.b32  	%r7, %r6, -2147483648;
	mov.f64 	%fd74, 0d7FF8000000000000;
	{
	.reg .b32 %temp; 
	mov.b64 	{%temp, %r148}, %fd74;
	}
	setp.lt.s32 	%p8, %r148, 0;
	and.pred  	%p2, %p8, %p4;
	and.b32  	%r8, %r148, 2146435072;
	add.s32 	%r9, %r141, -1;
	cvt.rn.f32.u32 	%f3, %r9;
	mul.f32 	%f41, %f3, 0f3F000000;
	cvt.rzi.f32.f32 	%f42, %f41;
	add.f32 	%f43, %f42, %f42;
	sub.f32 	%f44, %f3, %f43;
	abs.f32 	%f4, %f44;
	abs.f32 	%f5, %f3;
	cvt.rn.f32.u32 	%f6, %r139;
	and.b32  	%r10, %r141, 7;
	add.s32 	%r11, %r10, -1;
	and.b32  	%r12, %r141, 3;
	and.b32  	%r13, %r141, 15;
	and.b32  	%r14, %r141, -8;
	and.b32  	%r15, %r141, 1;
	and.b32  	%r16, %r141, -16;
	add.s32 	%r149, %r1, %r139;
	add.s32 	%r17, %r149, %r2;
	shl.b32 	%r18, %r139, 3;
	shl.b32 	%r150, %r139, 2;
	add.s32 	%r19, %r3, %r150;
	mad.lo.s32 	%r20, %r139, 5, %r3;
	mad.lo.s32 	%r21, %r139, 6, %r3;
	mad.lo.s32 	%r22, %r139, 7, %r3;
	mov.b32 	%r463, 0;
$L__BB2_2:
	setp.ge.s32 	%p9, %r3, %r139;
	@%p9 bra 	$L__BB2_64;
	setp.lt.s32 	%p10, %r4, 0;
	setp.eq.s32 	%p11, %r5, 1062207488;
	ld.global.v2.u32 	{%r151, %r152}, [%rd5];
	ld.global.v2.u32 	{%r153, %r154}, [%rd5+8];
	ld.global.v2.u32 	{%r24, %r26}, [%rd5+16];
	ld.global.v2.u32 	{%r27, %r28}, [%rd5+24];
	ld.global.f32 	%f7, [%rd5+32];
	ld.global.f64 	%fd1, [%rd5+40];
	shr.u32 	%r155, %r152, 2;
	xor.b32  	%r156, %r155, %r152;
	shl.b32 	%r157, %r26, 4;
	shl.b32 	%r158, %r156, 1;
	xor.b32  	%r159, %r157, %r158;
	xor.b32  	%r160, %r159, %r26;
	xor.b32  	%r29, %r160, %r156;
	add.s32 	%r161, %r151, %r29;
	add.s32 	%r162, %r161, 362437;
	cvt.rn.f32.u32 	%f45, %r162;
	fma.rn.f32 	%f46, %f45, 0f2F800000, 0f2F000000;
	shr.u32 	%r163, %r153, 2;
	xor.b32  	%r164, %r163, %r153;
	shl.b32 	%r165, %r29, 4;
	shl.b32 	%r166, %r164, 1;
	xor.b32  	%r167, %r166, %r165;
	xor.b32  	%r168, %r167, %r164;
	xor.b32  	%r30, %r168, %r29;
	add.s32 	%r169, %r151, %r30;
	add.s32 	%r170, %r169, 724874;
	cvt.rn.f32.u32 	%f47, %r170;
	fma.rn.f32 	%f48, %f47, 0f2F800000, 0f2F000000;
	shr.u32 	%r171, %r154, 2;
	xor.b32  	%r172, %r171, %r154;
	shl.b32 	%r173, %r30, 4;
	shl.b32 	%r174, %r172, 1;
	xor.b32  	%r175, %r174, %r173;
	xor.b32  	%r176, %r175, %r172;
	xor.b32  	%r31, %r176, %r30;
	add.s32 	%r32, %r151, 1087311;
	add.s32 	%r177, %r31, %r32;
	cvt.rn.f32.u32 	%f49, %r177;
	fma.rn.f32 	%f8, %f49, 0f2F800000, 0f2F000000;
	mul.f32 	%f50, %f46, %f2;
	cvt.rpi.f32.f32 	%f51, %f50;
	add.f32 	%f52, %f51, 0fBF800000;
	cvt.rzi.s32.f32 	%r33, %f52;
	add.f32 	%f53, %f1, 0fBF800000;
	fma.rn.f32 	%f54, %f53, %f48, 0f3F800000;
	sqrt.rn.f32 	%f55, %f1;
	div.rn.f32 	%f9, %f54, %f55;
	cvt.f64.f32 	%fd2, %f9;
	{
	.reg .b32 %temp; 
	mov.b64 	{%temp, %r34}, %fd2;
	}
	abs.f64 	%fd3, %fd2;
	{ // callseq 0, 0
	.param .b64 param0;
	st.param.f64 	[param0], %fd3;
	.param .b64 retval0;
	call.uni (retval0), 
	__internal_accurate_pow, 
	(
	param0
	);
	ld.param.f64 	%fd75, [retval0];
	} // callseq 0
	setp.lt.s32 	%p13, %r34, 0;
	neg.f64 	%fd77, %fd75;
	selp.f64 	%fd78, %fd77, %fd75, %p11;
	selp.f64 	%fd79, %fd78, %fd75, %p13;
	setp.eq.f32 	%p14, %f9, 0f00000000;
	selp.b32 	%r178, %r34, 0, %p11;
	or.b32  	%r179, %r178, 2146435072;
	selp.b32 	%r180, %r179, %r178, %p10;
	mov.b32 	%r181, 0;
	mov.b64 	%fd80, {%r181, %r180};
	selp.f64 	%fd243, %fd80, %fd79, %p14;
	add.f64 	%fd81, %fd2, 0d4000000000000000;
	{
	.reg .b32 %temp; 
	mov.b64 	{%temp, %r182}, %fd81;
	}
	and.b32  	%r183, %r182, 2146435072;
	setp.ne.s32 	%p15, %r183, 2146435072;
	@%p15 bra 	$L__BB2_8;
	setp.num.f32 	%p16, %f9, %f9;
	@%p16 bra 	$L__BB2_6;
	mov.f64 	%fd82, 0d4000000000000000;
	add.rn.f64 	%fd243, %fd2, %fd82;
	bra.uni 	$L__BB2_8;
$L__BB2_6:
	setp.neu.f64 	%p17, %fd3, 0d7FF0000000000000;
	@%p17 bra 	$L__BB2_8;
	selp.b32 	%r184, %r7, %r6, %p1;
	selp.b32 	%r185, %r184, %r6, %p13;
	mov.b32 	%r186, 0;
	mov.b64 	%fd243, {%r186, %r185};
$L__BB2_8:
	setp.eq.s32 	%p19, %r141, 0;
	setp.eq.f32 	%p20, %f9, 0f3F800000;
	cvt.rn.f32.f64 	%f56, %fd243;
	selp.f32 	%f10, 0f3F800000, %f56, %p20;
	@%p19 bra 	$L__BB2_20;
	setp.lt.u32 	%p21, %r141, 8;
	mov.b32 	%r482, 0;
	@%p21 bra 	$L__BB2_12;
	shl.b32 	%r188, %r139, 1;
	add.s32 	%r471, %r3, %r188;
	mad.lo.s32 	%r470, %r139, 3, %r3;
	and.b32  	%r189, %r141, -8;
	neg.s32 	%r480, %r189;
	add.s64 	%rd290, %rd4, 16;
	mad.lo.s32 	%r478, %r140, 7, %r33;
	mad.lo.s32 	%r477, %r140, 6, %r33;
	mad.lo.s32 	%r476, %r140, 5, %r33;
	shl.b32 	%r190, %r140, 2;
	add.s32 	%r475, %r190, %r33;
	mad.lo.s32 	%r474, %r140, 3, %r33;
	shl.b32 	%r191, %r140, 1;
	add.s32 	%r473, %r191, %r33;
	add.s32 	%r464, %r140, %r33;
	mov.u32 	%r465, %r3;
	mov.u32 	%r466, %r22;
	mov.u32 	%r467, %r21;
	mov.u32 	%r468, %r20;
	mov.u32 	%r469, %r19;
	mov.u32 	%r472, %r17;
	mov.u32 	%r479, %r33;
$L__BB2_11:
	.pragma "nounroll";
	mul.wide.u32 	%rd18, %r479, 4;
	add.s64 	%rd19, %rd2, %rd18;
	ld.global.f32 	%f57, [%rd19];
	mul.wide.u32 	%rd20, %r465, 4;
	add.s64 	%rd21, %rd1, %rd20;
	ld.global.f32 	%f58, [%rd21];
	sub.f32 	%f59, %f58, %f57;
	fma.rn.f32 	%f60, %f10, %f59, %f57;
	st.local.f32 	[%rd290+-16], %f60;
	mul.wide.u32 	%rd22, %r464, 4;
	add.s64 	%rd23, %rd2, %rd22;
	ld.global.f32 	%f61, [%rd23];
	mul.wide.u32 	%rd24, %r472, 4;
	add.s64 	%rd25, %rd1, %rd24;
	ld.global.f32 	%f62, [%rd25];
	sub.f32 	%f63, %f62, %f61;
	fma.rn.f32 	%f64, %f10, %f63, %f61;
	st.local.f32 	[%rd290+-12], %f64;
	mul.wide.u32 	%rd26, %r473, 4;
	add.s64 	%rd27, %rd2, %rd26;
	ld.global.f32 	%f65, [%rd27];
	mul.wide.u32 	%rd28, %r471, 4;
	add.s64 	%rd29, %rd1, %rd28;
	ld.global.f32 	%f66, [%rd29];
	sub.f32 	%f67, %f66, %f65;
	fma.rn.f32 	%f68, %f10, %f67, %f65;
	st.local.f32 	[%rd290+-8], %f68;
	mul.wide.u32 	%rd30, %r474, 4;
	add.s64 	%rd31, %rd2, %rd30;
	ld.global.f32 	%f69, [%rd31];
	mul.wide.u32 	%rd32, %r470, 4;
	add.s64 	%rd33, %rd1, %rd32;
	ld.global.f32 	%f70, [%rd33];
	sub.f32 	%f71, %f70, %f69;
	fma.rn.f32 	%f72, %f10, %f71, %f69;
	st.local.f32 	[%rd290+-4], %f72;
	mul.wide.u32 	%rd34, %r475, 4;
	add.s64 	%rd35, %rd2, %rd34;
	ld.global.f32 	%f73, [%rd35];
	mul.wide.u32 	%rd36, %r469, 4;
	add.s64 	%rd37, %rd1, %rd36;
	ld.global.f32 	%f74, [%rd37];
	sub.f32 	%f75, %f74, %f73;
	fma.rn.f32 	%f76, %f10, %f75, %f73;
	st.local.f32 	[%rd290], %f76;
	mul.wide.u32 	%rd38, %r476, 4;
	add.s64 	%rd39, %rd2, %rd38;
	ld.global.f32 	%f77, [%rd39];
	mul.wide.u32 	%rd40, %r468, 4;
	add.s64 	%rd41, %rd1, %rd40;
	ld.global.f32 	%f78, [%rd41];
	sub.f32 	%f79, %f78, %f77;
	fma.rn.f32 	%f80, %f10, %f79, %f77;
	st.local.f32 	[%rd290+4], %f80;
	mul.wide.u32 	%rd42, %r477, 4;
	add.s64 	%rd43, %rd2, %rd42;
	ld.global.f32 	%f81, [%rd43];
	mul.wide.u32 	%rd44, %r467, 4;
	add.s64 	%rd45, %rd1, %rd44;
	ld.global.f32 	%f82, [%rd45];
	sub.f32 	%f83, %f82, %f81;
	fma.rn.f32 	%f84, %f10, %f83, %f81;
	st.local.f32 	[%rd290+8], %f84;
	mul.wide.u32 	%rd46, %r478, 4;
	add.s64 	%rd47, %rd2, %rd46;
	ld.global.f32 	%f85, [%rd47];
	mul.wide.u32 	%rd48, %r466, 4;
	add.s64 	%rd49, %rd1, %rd48;
	ld.global.f32 	%f86, [%rd49];
	sub.f32 	%f87, %f86, %f85;
	fma.rn.f32 	%f88, %f10, %f87, %f85;
	st.local.f32 	[%rd290+12], %f88;
	add.s32 	%r480, %r480, 8;
	shl.b32 	%r192, %r140, 3;
	add.s32 	%r479, %r479, %r192;
	add.s32 	%r478, %r478, %r192;
	add.s32 	%r477, %r477, %r192;
	add.s32 	%r476, %r476, %r192;
	add.s32 	%r475, %r475, %r192;
	add.s32 	%r474, %r474, %r192;
	add.s32 	%r473, %r473, %r192;
	add.s64 	%rd290, %rd290, 32;
	add.s32 	%r472, %r472, %r18;
	add.s32 	%r471, %r471, %r18;
	add.s32 	%r470, %r470, %r18;
	add.s32 	%r469, %r469, %r18;
	add.s32 	%r468, %r468, %r18;
	add.s32 	%r467, %r467, %r18;
	add.s32 	%r466, %r466, %r18;
	add.s32 	%r465, %r465, %r18;
	add.s32 	%r464, %r464, %r192;
	setp.ne.s32 	%p22, %r480, 0;
	mov.u32 	%r482, %r14;
	@%p22 bra 	$L__BB2_11;
$L__BB2_12:
	setp.eq.s32 	%p23, %r10, 0;
	@%p23 bra 	$L__BB2_20;
	setp.lt.u32 	%p24, %r11, 3;
	@%p24 bra 	$L__BB2_15;
	mad.lo.s32 	%r193, %r482, %r140, %r33;
	mul.wide.u32 	%rd50, %r193, 4;
	add.s64 	%rd51, %rd2, %rd50;
	ld.global.f32 	%f89, [%rd51];
	mad.lo.s32 	%r194, %r482, %r139, %r3;
	mul.wide.u32 	%rd52, %r194, 4;
	add.s64 	%rd53, %rd1, %rd52;
	ld.global.f32 	%f90, [%rd53];
	sub.f32 	%f91, %f90, %f89;
	fma.rn.f32 	%f92, %f10, %f91, %f89;
	mul.wide.u32 	%rd54, %r482, 4;
	add.s64 	%rd55, %rd4, %rd54;
	st.local.f32 	[%rd55], %f92;
	add.s32 	%r195, %r193, %r140;
	mul.wide.u32 	%rd56, %r195, 4;
	add.s64 	%rd57, %rd2, %rd56;
	ld.global.f32 	%f93, [%rd57];
	add.s32 	%r196, %r194, %r139;
	mul.wide.u32 	%rd58, %r196, 4;
	add.s64 	%rd59, %rd1, %rd58;
	ld.global.f32 	%f94, [%rd59];
	sub.f32 	%f95, %f94, %f93;
	fma.rn.f32 	%f96, %f10, %f95, %f93;
	st.local.f32 	[%rd55+4], %f96;
	add.s32 	%r197, %r195, %r140;
	mul.wide.u32 	%rd60, %r197, 4;
	add.s64 	%rd61, %rd2, %rd60;
	ld.global.f32 	%f97, [%rd61];
	add.s32 	%r198, %r196, %r139;
	mul.wide.u32 	%rd62, %r198, 4;
	add.s64 	%rd63, %rd1, %rd62;
	ld.global.f32 	%f98, [%rd63];
	sub.f32 	%f99, %f98, %f97;
	fma.rn.f32 	%f100, %f10, %f99, %f97;
	st.local.f32 	[%rd55+8], %f100;
	add.s32 	%r199, %r197, %r140;
	mul.wide.u32 	%rd64, %r199, 4;
	add.s64 	%rd65, %rd2, %rd64;
	ld.global.f32 	%f101, [%rd65];
	add.s32 	%r200, %r198, %r139;
	mul.wide.u32 	%rd66, %r200, 4;
	add.s64 	%rd67, %rd1, %rd66;
	ld.global.f32 	%f102, [%rd67];
	sub.f32 	%f103, %f102, %f101;
	fma.rn.f32 	%f104, %f10, %f103, %f101;
	st.local.f32 	[%rd55+12], %f104;
	add.s32 	%r482, %r482, 4;
$L__BB2_15:
	setp.eq.s32 	%p25, %r12, 0;
	@%p25 bra 	$L__BB2_20;
	setp.eq.s32 	%p26, %r12, 1;
	@%p26 bra 	$L__BB2_18;
	mad.lo.s32 	%r201, %r482, %r140, %r33;
	mul.wide.u32 	%rd68, %r201, 4;
	add.s64 	%rd69, %rd2, %rd68;
	ld.global.f32 	%f105, [%rd69];
	mad.lo.s32 	%r202, %r482, %r139, %r3;
	mul.wide.u32 	%rd70, %r202, 4;
	add.s64 	%rd71, %rd1, %rd70;
	ld.global.f32 	%f106, [%rd71];
	sub.f32 	%f107, %f106, %f105;
	fma.rn.f32 	%f108, %f10, %f107, %f105;
	mul.wide.u32 	%rd72, %r482, 4;
	add.s64 	%rd73, %rd4, %rd72;
	st.local.f32 	[%rd73], %f108;
	add.s32 	%r203, %r201, %r140;
	mul.wide.u32 	%rd74, %r203, 4;
	add.s64 	%rd75, %rd2, %rd74;
	ld.global.f32 	%f109, [%rd75];
	add.s32 	%r204, %r202, %r139;
	mul.wide.u32 	%rd76, %r204, 4;
	add.s64 	%rd77, %rd1, %rd76;
	ld.global.f32 	%f110, [%rd77];
	sub.f32 	%f111, %f110, %f109;
	fma.rn.f32 	%f112, %f10, %f111, %f109;
	st.local.f32 	[%rd73+4], %f112;
	add.s32 	%r482, %r482, 2;
$L__BB2_18:
	setp.eq.s32 	%p27, %r15, 0;
	@%p27 bra 	$L__BB2_20;
	mad.lo.s32 	%r205, %r482, %r140, %r33;
	mul.wide.u32 	%rd78, %r205, 4;
	add.s64 	%rd79, %rd2, %rd78;
	ld.global.f32 	%f113, [%rd79];
	mad.lo.s32 	%r206, %r482, %r139, %r3;
	mul.wide.u32 	%rd80, %r206, 4;
	add.s64 	%rd81, %rd1, %rd80;
	ld.global.f32 	%f114, [%rd81];
	sub.f32 	%f115, %f114, %f113;
	fma.rn.f32 	%f116, %f10, %f115, %f113;
	mul.wide.u32 	%rd82, %r482, 4;
	add.s64 	%rd83, %rd4, %rd82;
	st.local.f32 	[%rd83], %f116;
$L__BB2_20:
	setp.eq.s32 	%p28, %r8, 2146435072;
	{ // callseq 1, 0
	.param .b64 param0;
	st.param.f64 	[param0], 0d7FF8000000000000;
	.param .b64 retval0;
	call.uni (retval0), 
	__internal_accurate_pow, 
	(
	param0
	);
	ld.param.f64 	%fd83, [retval0];
	} // callseq 1
	neg.f64 	%fd85, %fd83;
	selp.f64 	%fd86, %fd85, %fd83, %p2;
	mov.f64 	%fd87, 0d4000000000000000;
	mov.f64 	%fd88, 0d7FF8000000000000;
	add.rn.f64 	%fd89, %fd88, %fd87;
	selp.f64 	%fd90, %fd89, %fd86, %p28;
	fma.rn.f64 	%fd91, %fd90, 0d4059000000000000, %fd90;
	div.rn.f64 	%fd8, %fd91, 0dC034000000000000;
	fma.rn.f64 	%fd92, %fd8, 0d3FF71547652B82FE, 0d4338000000000000;
	{
	.reg .b32 %temp; 
	mov.b64 	{%r84, %temp}, %fd92;
	}
	mov.f64 	%fd93, 0dC338000000000000;
	add.rn.f64 	%fd94, %fd92, %fd93;
	fma.rn.f64 	%fd95, %fd94, 0dBFE62E42FEFA39EF, %fd8;
	fma.rn.f64 	%fd96, %fd94, 0dBC7ABC9E3B39803F, %fd95;
	fma.rn.f64 	%fd97, %fd96, 0d3E5ADE1569CE2BDF, 0d3E928AF3FCA213EA;
	fma.rn.f64 	%fd98, %fd97, %fd96, 0d3EC71DEE62401315;
	fma.rn.f64 	%fd99, %fd98, %fd96, 0d3EFA01997C89EB71;
	fma.rn.f64 	%fd100, %fd99, %fd96, 0d3F2A01A014761F65;
	fma.rn.f64 	%fd101, %fd100, %fd96, 0d3F56C16C1852B7AF;
	fma.rn.f64 	%fd102, %fd101, %fd96, 0d3F81111111122322;
	fma.rn.f64 	%fd103, %fd102, %fd96, 0d3FA55555555502A1;
	fma.rn.f64 	%fd104, %fd103, %fd96, 0d3FC5555555555511;
	fma.rn.f64 	%fd105, %fd104, %fd96, 0d3FE000000000000B;
	fma.rn.f64 	%fd106, %fd105, %fd96, 0d3FF0000000000000;
	fma.rn.f64 	%fd107, %fd106, %fd96, 0d3FF0000000000000;
	{
	.reg .b32 %temp; 
	mov.b64 	{%r85, %temp}, %fd107;
	}
	{
	.reg .b32 %temp; 
	mov.b64 	{%temp, %r86}, %fd107;
	}
	shl.b32 	%r207, %r84, 20;
	add.s32 	%r208, %r207, %r86;
	mov.b64 	%fd244, {%r85, %r208};
	{
	.reg .b32 %temp; 
	mov.b64 	{%temp, %r209}, %fd8;
	}
	mov.b32 	%f117, %r209;
	abs.f32 	%f11, %f117;
	setp.lt.f32 	%p29, %f11, 0f4086232B;
	@%p29 bra 	$L__BB2_23;
	setp.lt.f64 	%p30, %fd8, 0d0000000000000000;
	add.f64 	%fd108, %fd8, 0d7FF0000000000000;
	selp.f64 	%fd244, 0d0000000000000000, %fd108, %p30;
	setp.geu.f32 	%p31, %f11, 0f40874800;
	@%p31 bra 	$L__BB2_23;
	shr.u32 	%r210, %r84, 31;
	add.s32 	%r211, %r84, %r210;
	shr.s32 	%r212, %r211, 1;
	shl.b32 	%r213, %r212, 20;
	add.s32 	%r214, %r86, %r213;
	mov.b64 	%fd109, {%r85, %r214};
	sub.s32 	%r215, %r84, %r212;
	shl.b32 	%r216, %r215, 20;
	add.s32 	%r217, %r216, 1072693248;
	mov.b32 	%r218, 0;
	mov.b64 	%fd110, {%r218, %r217};
	mul.f64 	%fd244, %fd110, %fd109;
$L__BB2_23:
	cvt.rn.f32.f64 	%f12, %fd244;
	ld.local.f32 	%f13, [%rd4+4];
	ld.local.f32 	%f14, [%rd4];
	cvt.f64.f32 	%fd13, %f14;
	{
	.reg .b32 %temp; 
	mov.b64 	{%temp, %r87}, %fd13;
	}
	abs.f64 	%fd14, %fd13;
	{ // callseq 2, 0
	.param .b64 param0;
	st.param.f64 	[param0], %fd14;
	.param .b64 retval0;
	call.uni (retval0), 
	__internal_accurate_pow, 
	(
	param0
	);
	ld.param.f64 	%fd111, [retval0];
	} // callseq 2
	setp.lt.s32 	%p35, %r87, 0;
	neg.f64 	%fd113, %fd111;
	selp.f64 	%fd114, %fd113, %fd111, %p11;
	selp.f64 	%fd115, %fd114, %fd111, %p35;
	setp.eq.f32 	%p36, %f14, 0f00000000;
	selp.b32 	%r219, %r87, 0, %p11;
	or.b32  	%r220, %r219, 2146435072;
	selp.b32 	%r221, %r220, %r219, %p10;
	mov.b32 	%r222, 0;
	mov.b64 	%fd116, {%r222, %r221};
	selp.f64 	%fd245, %fd116, %fd115, %p36;
	add.f64 	%fd117, %fd13, 0d4000000000000000;
	{
	.reg .b32 %temp; 
	mov.b64 	{%temp, %r223}, %fd117;
	}
	and.b32  	%r224, %r223, 2146435072;
	setp.ne.s32 	%p37, %r224, 2146435072;
	@%p37 bra 	$L__BB2_28;
	setp.num.f32 	%p38, %f14, %f14;
	@%p38 bra 	$L__BB2_26;
	mov.f64 	%fd118, 0d4000000000000000;
	add.rn.f64 	%fd245, %fd13, %fd118;
	bra.uni 	$L__BB2_28;
$L__BB2_26:
	setp.neu.f64 	%p39, %fd14, 0d7FF0000000000000;
	@%p39 bra 	$L__BB2_28;
	selp.b32 	%r225, %r7, %r6, %p1;
	selp.b32 	%r226, %r225, %r6, %p35;
	mov.b32 	%r227, 0;
	mov.b64 	%fd245, {%r227, %r226};
$L__BB2_28:
	setp.lt.s32 	%p41, %r4, 0;
	setp.eq.s32 	%p42, %r5, 1062207488;
	setp.eq.f32 	%p44, %f14, 0f3F800000;
	selp.f64 	%fd119, 0d3FF0000000000000, %fd245, %p44;
	cvt.f64.f32 	%fd120, %f13;
	sub.f64 	%fd19, %fd120, %fd119;
	{
	.reg .b32 %temp; 
	mov.b64 	{%temp, %r88}, %fd19;
	}
	abs.f64 	%fd20, %fd19;
	{ // callseq 3, 0
	.param .b64 param0;
	st.param.f64 	[param0], %fd20;
	.param .b64 retval0;
	call.uni (retval0), 
	__internal_accurate_pow, 
	(
	param0
	);
	ld.param.f64 	%fd121, [retval0];
	} // callseq 3
	setp.lt.s32 	%p45, %r88, 0;
	neg.f64 	%fd123, %fd121;
	selp.f64 	%fd124, %fd123, %fd121, %p42;
	selp.f64 	%fd125, %fd124, %fd121, %p45;
	setp.eq.f64 	%p46, %fd19, 0d0000000000000000;
	selp.b32 	%r228, %r88, 0, %p42;
	or.b32  	%r229, %r228, 2146435072;
	selp.b32 	%r230, %r229, %r228, %p41;
	mov.b32 	%r231, 0;
	mov.b64 	%fd126, {%r231, %r230};
	selp.f64 	%fd246, %fd126, %fd125, %p46;
	add.f64 	%fd127, %fd19, 0d4000000000000000;
	{
	.reg .b32 %temp; 
	mov.b64 	{%temp, %r232}, %fd127;
	}
	and.b32  	%r233, %r232, 2146435072;
	setp.ne.s32 	%p47, %r233, 2146435072;
	@%p47 bra 	$L__BB2_33;
	setp.num.f64 	%p48, %fd19, %fd19;
	@%p48 bra 	$L__BB2_31;
	mov.f64 	%fd128, 0d4000000000000000;
	add.rn.f64 	%fd246, %fd19, %fd128;
	bra.uni 	$L__BB2_33;
$L__BB2_31:
	setp.neu.f64 	%p49, %fd20, 0d7FF0000000000000;
	@%p49 bra 	$L__BB2_33;
	selp.b32 	%r234, %r7, %r6, %p1;
	selp.b32 	%r235, %r234, %r6, %p45;
	mov.b32 	%r236, 0;
	mov.b64 	%fd246, {%r236, %r235};
$L__BB2_33:
	setp.eq.f64 	%p54, %fd19, 0d3FF0000000000000;
	mul.f64 	%fd129, %fd246, 0d4059000000000000;
	selp.f64 	%fd25, 0d4059000000000000, %fd129, %p54;
	mov.f32 	%f118, 0f3F800000;
	sub.f32 	%f15, %f118, %f14;
	cvt.f64.f32 	%fd26, %f15;
	{
	.reg .b32 %temp; 
	mov.b64 	{%temp, %r89}, %fd26;
	}
	abs.f64 	%fd27, %fd26;
	{ // callseq 4, 0
	.param .b64 param0;
	st.param.f64 	[param0], %fd27;
	.param .b64 retval0;
	call.uni (retval0), 
	__internal_accurate_pow, 
	(
	param0
	);
	ld.param.f64 	%fd130, [retval0];
	} // callseq 4
	setp.lt.s32 	%p55, %r89, 0;
	neg.f64 	%fd132, %fd130;
	selp.f64 	%fd133, %fd132, %fd130, %p42;
	selp.f64 	%fd134, %fd133, %fd130, %p55;
	setp.eq.f32 	%p56, %f15, 0f00000000;
	selp.b32 	%r237, %r89, 0, %p42;
	or.b32  	%r238, %r237, 2146435072;
	selp.b32 	%r239, %r238, %r237, %p41;
	mov.b32 	%r240, 0;
	mov.b64 	%fd135, {%r240, %r239};
	selp.f64 	%fd247, %fd135, %fd134, %p56;
	add.f64 	%fd136, %fd26, 0d4000000000000000;
	{
	.reg .b32 %temp; 
	mov.b64 	{%temp, %r241}, %fd136;
	}
	and.b32  	%r242, %r241, 2146435072;
	setp.ne.s32 	%p57, %r242, 2146435072;
	@%p57 bra 	$L__BB2_38;
	setp.num.f32 	%p58, %f15, %f15;
	@%p58 bra 	$L__BB2_36;
	mov.f64 	%fd137, 0d4000000000000000;
	add.rn.f64 	%fd247, %fd26, %fd137;
	bra.uni 	$L__BB2_38;
$L__BB2_36:
	setp.neu.f64 	%p59, %fd27, 0d7FF0000000000000;
	@%p59 bra 	$L__BB2_38;
	selp.b32 	%r243, %r7, %r6, %p1;
	selp.b32 	%r244, %r243, %r6, %p55;
	mov.b32 	%r245, 0;
	mov.b64 	%fd247, {%r245, %r244};
$L__BB2_38:
	setp.eq.f32 	%p61, %f15, 0f3F800000;
	selp.f64 	%fd138, 0d3FF0000000000000, %fd247, %p61;
	add.f64 	%fd139, %fd25, %fd138;
	div.rn.f64 	%fd32, %fd139, 0dC034000000000000;
	fma.rn.f64 	%fd140, %fd32, 0d3FF71547652B82FE, 0d4338000000000000;
	{
	.reg .b32 %temp; 
	mov.b64 	{%r90, %temp}, %fd140;
	}
	mov.f64 	%fd141, 0dC338000000000000;
	add.rn.f64 	%fd142, %fd140, %fd141;
	fma.rn.f64 	%fd143, %fd142, 0dBFE62E42FEFA39EF, %fd32;
	fma.rn.f64 	%fd144, %fd142, 0dBC7ABC9E3B39803F, %fd143;
	fma.rn.f64 	%fd145, %fd144, 0d3E5ADE1569CE2BDF, 0d3E928AF3FCA213EA;
	fma.rn.f64 	%fd146, %fd145, %fd144, 0d3EC71DEE62401315;
	fma.rn.f64 	%fd147, %fd146, %fd144, 0d3EFA01997C89EB71;
	fma.rn.f64 	%fd148, %fd147, %fd144, 0d3F2A01A014761F65;
	fma.rn.f64 	%fd149, %fd148, %fd144, 0d3F56C16C1852B7AF;
	fma.rn.f64 	%fd150, %fd149, %fd144, 0d3F81111111122322;
	fma.rn.f64 	%fd151, %fd150, %fd144, 0d3FA55555555502A1;
	fma.rn.f64 	%fd152, %fd151, %fd144, 0d3FC5555555555511;
	fma.rn.f64 	%fd153, %fd152, %fd144, 0d3FE000000000000B;
	fma.rn.f64 	%fd154, %fd153, %fd144, 0d3FF0000000000000;
	fma.rn.f64 	%fd155, %fd154, %fd144, 0d3FF0000000000000;
	{
	.reg .b32 %temp; 
	mov.b64 	{%r91, %temp}, %fd155;
	}
	{
	.reg .b32 %temp; 
	mov.b64 	{%temp, %r92}, %fd155;
	}
	shl.b32 	%r246, %r90, 20;
	add.s32 	%r247, %r246, %r92;
	mov.b64 	%fd248, {%r91, %r247};
	{
	.reg .b32 %temp; 
	mov.b64 	{%temp, %r248}, %fd32;
	}
	mov.b32 	%f119, %r248;
	abs.f32 	%f16, %f119;
	setp.lt.f32 	%p62, %f16, 0f4086232B;
	@%p62 bra 	$L__BB2_41;
	setp.lt.f64 	%p63, %fd32, 0d0000000000000000;
	add.f64 	%fd156, %fd32, 0d7FF0000000000000;
	selp.f64 	%fd248, 0d0000000000000000, %fd156, %p63;
	setp.geu.f32 	%p64, %f16, 0f40874800;
	@%p64 bra 	$L__BB2_41;
	shr.u32 	%r249, %r90, 31;
	add.s32 	%r250, %r90, %r249;
	shr.s32 	%r251, %r250, 1;
	shl.b32 	%r252, %r251, 20;
	add.s32 	%r253, %r92, %r252;
	mov.b64 	%fd157, {%r91, %r253};
	sub.s32 	%r254, %r90, %r251;
	shl.b32 	%r255, %r254, 20;
	add.s32 	%r256, %r255, 1072693248;
	mov.b32 	%r257, 0;
	mov.b64 	%fd158, {%r257, %r256};
	mul.f64 	%fd248, %fd158, %fd157;
$L__BB2_41:
	setp.eq.s32 	%p65, %r9, 0;
	cvt.rn.f32.f64 	%f17, %fd248;
	abs.f32 	%f18, %f10;
	setp.lt.f32 	%p66, %f18, 0f00800000;
	mul.f32 	%f121, %f18, 0f4B800000;
	selp.f32 	%f122, %f121, %f18, %p66;
	selp.f32 	%f123, 0fC1C00000, 0f00000000, %p66;
	mov.b32 	%r258, %f122;
	add.s32 	%r259, %r258, -1060439283;
	and.b32  	%r260, %r259, -8388608;
	sub.s32 	%r261, %r258, %r260;
	mov.b32 	%f124, %r261;
	cvt.rn.f32.s32 	%f125, %r260;
	fma.rn.f32 	%f126, %f125, 0f34000000, %f123;
	add.f32 	%f127, %f124, 0fBF800000;
	add.f32 	%f128, %f124, 0f3F800000;
	rcp.approx.ftz.f32 	%f129, %f128;
	add.f32 	%f130, %f127, %f127;
	mul.f32 	%f131, %f130, %f129;
	mul.f32 	%f132, %f131, %f131;
	sub.f32 	%f133, %f127, %f131;
	add.f32 	%f134, %f133, %f133;
	neg.f32 	%f135, %f131;
	fma.rn.f32 	%f136, %f135, %f127, %f134;
	mul.rn.f32 	%f137, %f129, %f136;
	fma.rn.f32 	%f138, %f132, 0f3A2C32E4, 0f3B52E7DB;
	fma.rn.f32 	%f139, %f138, %f132, 0f3C93BB73;
	fma.rn.f32 	%f140, %f139, %f132, 0f3DF6384F;
	mul.rn.f32 	%f141, %f140, %f132;
	fma.rn.f32 	%f142, %f131, 0f3FB8AA3B, %f126;
	sub.f32 	%f143, %f126, %f142;
	fma.rn.f32 	%f144, %f131, 0f3FB8AA3B, %f143;
	fma.rn.f32 	%f145, %f137, 0f3FB8AA3B, %f144;
	fma.rn.f32 	%f146, %f131, 0f32A55E34, %f145;
	mul.f32 	%f147, %f141, 0f40400000;
	fma.rn.f32 	%f148, %f147, %f137, %f146;
	fma.rn.f32 	%f149, %f141, %f131, %f148;
	add.rn.f32 	%f150, %f142, %f149;
	neg.f32 	%f151, %f142;
	add.rn.f32 	%f152, %f150, %f151;
	neg.f32 	%f153, %f152;
	add.rn.f32 	%f154, %f149, %f153;
	mul.rn.f32 	%f155, %f150, %f3;
	neg.f32 	%f156, %f155;
	fma.rn.f32 	%f157, %f150, %f3, %f156;
	fma.rn.f32 	%f158, %f154, %f3, %f157;
	cvt.rni.f32.f32 	%f159, %f155;
	sub.f32 	%f160, %f155, %f159;
	add.f32 	%f161, %f160, %f158;
	fma.rn.f32 	%f162, %f161, 0f391FCB8E, 0f3AAF85ED;
	fma.rn.f32 	%f163, %f162, %f161, 0f3C1D9856;
	fma.rn.f32 	%f164, %f163, %f161, 0f3D6357BB;
	fma.rn.f32 	%f165, %f164, %f161, 0f3E75FDEC;
	fma.rn.f32 	%f166, %f165, %f161, 0f3F317218;
	fma.rn.f32 	%f167, %f166, %f161, 0f3F800000;
	cvt.rzi.s32.f32 	%r262, %f159;
	setp.gt.f32 	%p67, %f159, 0f00000000;
	selp.b32 	%r263, 0, -2097152000, %p67;
	add.s32 	%r264, %r263, 2130706432;
	mov.b32 	%f168, %r264;
	mul.f32 	%f169, %f167, %f168;
	shl.b32 	%r265, %r262, 23;
	sub.s32 	%r266, %r265, %r263;
	mov.b32 	%f170, %r266;
	mul.f32 	%f171, %f169, %f170;
	abs.f32 	%f172, %f155;
	setp.gt.f32 	%p68, %f172, 0f43180000;
	setp.lt.f32 	%p69, %f155, 0f00000000;
	selp.f32 	%f173, 0f00000000, 0f7F800000, %p69;
	selp.f32 	%f19, %f173, %f171, %p68;
	setp.eq.f32 	%p70, %f10, 0f3F800000;
	or.pred  	%p71, %p65, %p70;
	mov.f32 	%f377, 0f3F800000;
	@%p71 bra 	$L__BB2_49;
	setp.num.f32 	%p72, %f5, %f5;
	setp.num.f32 	%p73, %f18, %f18;
	and.pred  	%p74, %p73, %p72;
	@%p74 bra 	$L__BB2_44;
	add.rn.f32 	%f377, %f10, %f3;
	bra.uni 	$L__BB2_49;
$L__BB2_44:
	setp.neu.f32 	%p75, %f10, 0f00000000;
	setp.neu.f32 	%p76, %f18, 0f7F800000;
	and.pred  	%p77, %p75, %p76;
	@%p77 bra 	$L__BB2_46;
	setp.neu.f32 	%p83, %f4, 0f3F800000;
	add.f32 	%f176, %f10, %f10;
	mov.b32 	%r267, %f176;
	and.b32  	%r268, %r267, 2147483647;
	mov.b32 	%f177, %r268;
	selp.f32 	%f377, %f177, %f176, %p83;
	bra.uni 	$L__BB2_49;
$L__BB2_46:
	setp.eq.f32 	%p78, %f5, 0f7F800000;
	setp.eq.f32 	%p79, %f10, 0fBF800000;
	and.pred  	%p80, %p79, %p78;
	@%p80 bra 	$L__BB2_49;
	setp.geu.f32 	%p81, %f10, 0f00000000;
	mov.f32 	%f377, %f19;
	@%p81 bra 	$L__BB2_49;
	setp.neu.f32 	%p82, %f4, 0f3F800000;
	neg.f32 	%f175, %f19;
	selp.f32 	%f377, %f19, %f175, %p82;
$L__BB2_49:
	setp.eq.s32 	%p84, %r141, 0;
	div.rn.f32 	%f178, %f17, %f12;
	mul.f32 	%f179, %f178, %f377;
	setp.geu.f32 	%p85, %f8, %f179;
	or.pred  	%p86, %p85, %p84;
	@%p86 bra 	$L__BB2_63;
	setp.lt.u32 	%p87, %r9, 15;
	mov.b32 	%r486, 0;
	@%p87 bra 	$L__BB2_53;
	mov.b32 	%r484, 0;
$L__BB2_52:
	.pragma "nounroll";
	mul.wide.u32 	%rd84, %r484, 4;
	add.s64 	%rd85, %rd4, %rd84;
	ld.local.f32 	%f180, [%rd85];
	mad.lo.s32 	%r271, %r484, %r139, %r3;
	mul.wide.u32 	%rd86, %r271, 4;
	add.s64 	%rd87, %rd1, %rd86;
	st.global.f32 	[%rd87], %f180;
	ld.local.f32 	%f181, [%rd85+4];
	add.s32 	%r272, %r271, %r139;
	mul.wide.u32 	%rd88, %r272, 4;
	add.s64 	%rd89, %rd1, %rd88;
	st.global.f32 	[%rd89], %f181;
	ld.local.f32 	%f182, [%rd85+8];
	add.s32 	%r273, %r272, %r139;
	mul.wide.u32 	%rd90, %r273, 4;
	add.s64 	%rd91, %rd1, %rd90;
	st.global.f32 	[%rd91], %f182;
	ld.local.f32 	%f183, [%rd85+12];
	add.s32 	%r274, %r273, %r139;
	mul.wide.u32 	%rd92, %r274, 4;
	add.s64 	%rd93, %rd1, %rd92;
	st.global.f32 	[%rd93], %f183;
	ld.local.f32 	%f184, [%rd85+16];
	add.s32 	%r275, %r274, %r139;
	mul.wide.u32 	%rd94, %r275, 4;
	add.s64 	%rd95, %rd1, %rd94;
	st.global.f32 	[%rd95], %f184;
	ld.local.f32 	%f185, [%rd85+20];
	add.s32 	%r276, %r275, %r139;
	mul.wide.u32 	%rd96, %r276, 4;
	add.s64 	%rd97, %rd1, %rd96;
	st.global.f32 	[%rd97], %f185;
	ld.local.f32 	%f186, [%rd85+24];
	add.s32 	%r277, %r276, %r139;
	mul.wide.u32 	%rd98, %r277, 4;
	add.s64 	%rd99, %rd1, %rd98;
	st.global.f32 	[%rd99], %f186;
	ld.local.f32 	%f187, [%rd85+28];
	add.s32 	%r278, %r277, %r139;
	mul.wide.u32 	%rd100, %r278, 4;
	add.s64 	%rd101, %rd1, %rd100;
	st.global.f32 	[%rd101], %f187;
	ld.local.f32 	%f188, [%rd85+32];
	add.s32 	%r279, %r278, %r139;
	mul.wide.u32 	%rd102, %r279, 4;
	add.s64 	%rd103, %rd1, %rd102;
	st.global.f32 	[%rd103], %f188;
	ld.local.f32 	%f189, [%rd85+36];
	add.s32 	%r280, %r279, %r139;
	mul.wide.u32 	%rd104, %r280, 4;
	add.s64 	%rd105, %rd1, %rd104;
	st.global.f32 	[%rd105], %f189;
	ld.local.f32 	%f190, [%rd85+40];
	add.s32 	%r281, %r280, %r139;
	mul.wide.u32 	%rd106, %r281, 4;
	add.s64 	%rd107, %rd1, %rd106;
	st.global.f32 	[%rd107], %f190;
	ld.local.f32 	%f191, [%rd85+44];
	add.s32 	%r282, %r281, %r139;
	mul.wide.u32 	%rd108, %r282, 4;
	add.s64 	%rd109, %rd1, %rd108;
	st.global.f32 	[%rd109], %f191;
	ld.local.f32 	%f192, [%rd85+48];
	add.s32 	%r283, %r282, %r139;
	mul.wide.u32 	%rd110, %r283, 4;
	add.s64 	%rd111, %rd1, %rd110;
	st.global.f32 	[%rd111], %f192;
	ld.local.f32 	%f193, [%rd85+52];
	add.s32 	%r284, %r283, %r139;
	mul.wide.u32 	%rd112, %r284, 4;
	add.s64 	%rd113, %rd1, %rd112;
	st.global.f32 	[%rd113], %f193;
	ld.local.f32 	%f194, [%rd85+56];
	add.s32 	%r285, %r284, %r139;
	mul.wide.u32 	%rd114, %r285, 4;
	add.s64 	%rd115, %rd1, %rd114;
	st.global.f32 	[%rd115], %f194;
	ld.local.f32 	%f195, [%rd85+60];
	add.s32 	%r286, %r285, %r139;
	mul.wide.u32 	%rd116, %r286, 4;
	add.s64 	%rd117, %rd1, %rd116;
	st.global.f32 	[%rd117], %f195;
	add.s32 	%r484, %r484, 16;
	setp.ne.s32 	%p88, %r484, %r16;
	mov.u32 	%r486, %r16;
	@%p88 bra 	$L__BB2_52;
$L__BB2_53:
	setp.eq.s32 	%p89, %r13, 0;
	@%p89 bra 	$L__BB2_63;
	add.s32 	%r287, %r13, -1;
	setp.lt.u32 	%p90, %r287, 7;
	@%p90 bra 	$L__BB2_56;
	mul.wide.u32 	%rd118, %r486, 4;
	add.s64 	%rd119, %rd4, %rd118;
	ld.local.f32 	%f196, [%rd119];
	mad.lo.s32 	%r288, %r486, %r139, %r3;
	mul.wide.u32 	%rd120, %r288, 4;
	add.s64 	%rd121, %rd1, %rd120;
	st.global.f32 	[%rd121], %f196;
	ld.local.f32 	%f197, [%rd119+4];
	add.s32 	%r289, %r288, %r139;
	mul.wide.u32 	%rd122, %r289, 4;
	add.s64 	%rd123, %rd1, %rd122;
	st.global.f32 	[%rd123], %f197;
	ld.local.f32 	%f198, [%rd119+8];
	add.s32 	%r290, %r289, %r139;
	mul.wide.u32 	%rd124, %r290, 4;
	add.s64 	%rd125, %rd1, %rd124;
	st.global.f32 	[%rd125], %f198;
	ld.local.f32 	%f199, [%rd119+12];
	add.s32 	%r291, %r290, %r139;
	mul.wide.u32 	%rd126, %r291, 4;
	add.s64 	%rd127, %rd1, %rd126;
	st.global.f32 	[%rd127], %f199;
	ld.local.f32 	%f200, [%rd119+16];
	add.s32 	%r292, %r291, %r139;
	mul.wide.u32 	%rd128, %r292, 4;
	add.s64 	%rd129, %rd1, %rd128;
	st.global.f32 	[%rd129], %f200;
	ld.local.f32 	%f201, [%rd119+20];
	add.s32 	%r293, %r292, %r139;
	mul.wide.u32 	%rd130, %r293, 4;
	add.s64 	%rd131, %rd1, %rd130;
	st.global.f32 	[%rd131], %f201;
	ld.local.f32 	%f202, [%rd119+24];
	add.s32 	%r294, %r293, %r139;
	mul.wide.u32 	%rd132, %r294, 4;
	add.s64 	%rd133, %rd1, %rd132;
	st.global.f32 	[%rd133], %f202;
	ld.local.f32 	%f203, [%rd119+28];
	add.s32 	%r295, %r294, %r139;
	mul.wide.u32 	%rd134, %r295, 4;
	add.s64 	%rd135, %rd1, %rd134;
	st.global.f32 	[%rd135], %f203;
	add.s32 	%r486, %r486, 8;
$L__BB2_56:
	setp.eq.s32 	%p91, %r10, 0;
	@%p91 bra 	$L__BB2_63;
	setp.lt.u32 	%p92, %r11, 3;
	@%p92 bra 	$L__BB2_59;
	mul.wide.u32 	%rd136, %r486, 4;
	add.s64 	%rd137, %rd4, %rd136;
	ld.local.f32 	%f204, [%rd137];
	mad.lo.s32 	%r296, %r486, %r139, %r3;
	mul.wide.u32 	%rd138, %r296, 4;
	add.s64 	%rd139, %rd1, %rd138;
	st.global.f32 	[%rd139], %f204;
	ld.local.f32 	%f205, [%rd137+4];
	add.s32 	%r297, %r296, %r139;
	mul.wide.u32 	%rd140, %r297, 4;
	add.s64 	%rd141, %rd1, %rd140;
	st.global.f32 	[%rd141], %f205;
	ld.local.f32 	%f206, [%rd137+8];
	add.s32 	%r298, %r297, %r139;
	mul.wide.u32 	%rd142, %r298, 4;
	add.s64 	%rd143, %rd1, %rd142;
	st.global.f32 	[%rd143], %f206;
	ld.local.f32 	%f207, [%rd137+12];
	add.s32 	%r299, %r298, %r139;
	mul.wide.u32 	%rd144, %r299, 4;
	add.s64 	%rd145, %rd1, %rd144;
	st.global.f32 	[%rd145], %f207;
	add.s32 	%r486, %r486, 4;
$L__BB2_59:
	setp.eq.s32 	%p93, %r12, 0;
	@%p93 bra 	$L__BB2_63;
	setp.eq.s32 	%p94, %r12, 1;
	mul.wide.u32 	%rd146, %r486, 4;
	add.s64 	%rd9, %rd4, %rd146;
	ld.local.f32 	%f208, [%rd9];
	mad.lo.s32 	%r100, %r486, %r139, %r3;
	mul.wide.u32 	%rd147, %r100, 4;
	add.s64 	%rd148, %rd1, %rd147;
	st.global.f32 	[%rd148], %f208;
	@%p94 bra 	$L__BB2_63;
	setp.eq.s32 	%p95, %r12, 2;
	ld.local.f32 	%f209, [%rd9+4];
	add.s32 	%r101, %r100, %r139;
	mul.wide.u32 	%rd149, %r101, 4;
	add.s64 	%rd150, %rd1, %rd149;
	st.global.f32 	[%rd150], %f209;
	@%p95 bra 	$L__BB2_63;
	ld.local.f32 	%f210, [%rd9+8];
	add.s32 	%r300, %r101, %r139;
	mul.wide.u32 	%rd151, %r300, 4;
	add.s64 	%rd152, %rd1, %rd151;
	st.global.f32 	[%rd152], %f210;
$L__BB2_63:
	st.global.v2.u32 	[%rd5], {%r32, %r24};
	st.global.v2.u32 	[%rd5+8], {%r26, %r29};
	st.global.v2.u32 	[%rd5+16], {%r30, %r31};
	st.global.v2.u32 	[%rd5+24], {%r27, %r28};
	st.global.f32 	[%rd5+32], %f7;
	st.global.f64 	[%rd5+40], %fd1;
$L__BB2_64:
	setp.ge.s32 	%p96, %r3, %r140;
	bar.sync 	0;
	@%p96 bra 	$L__BB2_126;
	setp.lt.s32 	%p97, %r4, 0;
	setp.eq.s32 	%p98, %r5, 1062207488;
	ld.global.v2.u32 	{%r301, %r302}, [%rd5];
	ld.global.v2.u32 	{%r303, %r304}, [%rd5+8];
	ld.global.v2.u32 	{%r102, %r104}, [%rd5+16];
	ld.global.v2.u32 	{%r105, %r106}, [%rd5+24];
	ld.global.f32 	%f24, [%rd5+32];
	ld.global.f64 	%fd37, [%rd5+40];
	shr.u32 	%r305, %r302, 2;
	xor.b32  	%r306, %r305, %r302;
	shl.b32 	%r307, %r104, 4;
	shl.b32 	%r308, %r306, 1;
	xor.b32  	%r309, %r307, %r308;
	xor.b32  	%r310, %r309, %r104;
	xor.b32  	%r107, %r310, %r306;
	add.s32 	%r311, %r301, %r107;
	add.s32 	%r312, %r311, 362437;
	cvt.rn.f32.u32 	%f211, %r312;
	fma.rn.f32 	%f212, %f211, 0f2F800000, 0f2F000000;
	shr.u32 	%r313, %r303, 2;
	xor.b32  	%r314, %r313, %r303;
	shl.b32 	%r315, %r107, 4;
	shl.b32 	%r316, %r314, 1;
	xor.b32  	%r317, %r316, %r315;
	xor.b32  	%r318, %r317, %r314;
	xor.b32  	%r108, %r318, %r107;
	add.s32 	%r319, %r301, %r108;
	add.s32 	%r320, %r319, 724874;
	cvt.rn.f32.u32 	%f213, %r320;
	fma.rn.f32 	%f214, %f213, 0f2F800000, 0f2F000000;
	shr.u32 	%r321, %r304, 2;
	xor.b32  	%r322, %r321, %r304;
	shl.b32 	%r323, %r108, 4;
	shl.b32 	%r324, %r322, 1;
	xor.b32  	%r325, %r324, %r323;
	xor.b32  	%r326, %r325, %r322;
	xor.b32  	%r109, %r326, %r108;
	add.s32 	%r110, %r301, 1087311;
	add.s32 	%r327, %r109, %r110;
	cvt.rn.f32.u32 	%f215, %r327;
	fma.rn.f32 	%f25, %f215, 0f2F800000, 0f2F000000;
	mul.f32 	%f216, %f212, %f6;
	cvt.rpi.f32.f32 	%f217, %f216;
	add.f32 	%f218, %f217, 0fBF800000;
	cvt.rzi.s32.f32 	%r111, %f218;
	add.f32 	%f219, %f1, 0fBF800000;
	fma.rn.f32 	%f220, %f219, %f214, 0f3F800000;
	sqrt.rn.f32 	%f221, %f1;
	div.rn.f32 	%f26, %f220, %f221;
	cvt.f64.f32 	%fd38, %f26;
	{
	.reg .b32 %temp; 
	mov.b64 	{%temp, %r112}, %fd38;
	}
	abs.f64 	%fd39, %fd38;
	{ // callseq 5, 0
	.param .b64 param0;
	st.param.f64 	[param0], %fd39;
	.param .b64 retval0;
	call.uni (retval0), 
	__internal_accurate_pow, 
	(
	param0
	);
	ld.param.f64 	%fd159, [retval0];
	} // callseq 5
	setp.lt.s32 	%p100, %r112, 0;
	neg.f64 	%fd161, %fd159;
	selp.f64 	%fd162, %fd161, %fd159, %p98;
	selp.f64 	%fd163, %fd162, %fd159, %p100;
	setp.eq.f32 	%p101, %f26, 0f00000000;
	selp.b32 	%r328, %r112, 0, %p98;
	or.b32  	%r329, %r328, 2146435072;
	selp.b32 	%r330, %r329, %r328, %p97;
	mov.b32 	%r331, 0;
	mov.b64 	%fd164, {%r331, %r330};
	selp.f64 	%fd249, %fd164, %fd163, %p101;
	add.f64 	%fd165, %fd38, 0d4000000000000000;
	{
	.reg .b32 %temp; 
	mov.b64 	{%temp, %r332}, %fd165;
	}
	and.b32  	%r333, %r332, 2146435072;
	setp.ne.s32 	%p102, %r333, 2146435072;
	@%p102 bra 	$L__BB2_70;
	setp.num.f32 	%p103, %f26, %f26;
	@%p103 bra 	$L__BB2_68;
	mov.f64 	%fd166, 0d4000000000000000;
	add.rn.f64 	%fd249, %fd38, %fd166;
	bra.uni 	$L__BB2_70;
$L__BB2_68:
	setp.neu.f64 	%p104, %fd39, 0d7FF0000000000000;
	@%p104 bra 	$L__BB2_70;
	selp.b32 	%r334, %r7, %r6, %p1;
	selp.b32 	%r335, %r334, %r6, %p100;
	mov.b32 	%r336, 0;
	mov.b64 	%fd249, {%r336, %r335};
$L__BB2_70:
	setp.eq.s32 	%p106, %r141, 0;
	setp.eq.f32 	%p107, %f26, 0f3F800000;
	cvt.rn.f32.f64 	%f222, %fd249;
	selp.f32 	%f27, 0f3F800000, %f222, %p107;
	@%p106 bra 	$L__BB2_82;
	setp.lt.u32 	%p108, %r141, 8;
	mov.b32 	%r490, 0;
	@%p108 bra 	$L__BB2_74;
	mov.b32 	%r488, 0;
$L__BB2_73:
	.pragma "nounroll";
	mad.lo.s32 	%r339, %r488, %r139, %r111;
	mul.wide.u32 	%rd153, %r339, 4;
	add.s64 	%rd154, %rd1, %rd153;
	ld.global.f32 	%f223, [%rd154];
	mad.lo.s32 	%r340, %r488, %r140, %r3;
	mul.wide.u32 	%rd155, %r340, 4;
	add.s64 	%rd156, %rd2, %rd155;
	ld.global.f32 	%f224, [%rd156];
	sub.f32 	%f225, %f224, %f223;
	fma.rn.f32 	%f226, %f27, %f225, %f223;
	mul.wide.u32 	%rd157, %r488, 4;
	add.s64 	%rd158, %rd3, %rd157;
	st.local.f32 	[%rd158], %f226;
	add.s32 	%r341, %r339, %r139;
	mul.wide.u32 	%rd159, %r341, 4;
	add.s64 	%rd160, %rd1, %rd159;
	ld.global.f32 	%f227, [%rd160];
	add.s32 	%r342, %r340, %r140;
	mul.wide.u32 	%rd161, %r342, 4;
	add.s64 	%rd162, %rd2, %rd161;
	ld.global.f32 	%f228, [%rd162];
	sub.f32 	%f229, %f228, %f227;
	fma.rn.f32 	%f230, %f27, %f229, %f227;
	st.local.f32 	[%rd158+4], %f230;
	add.s32 	%r343, %r341, %r139;
	mul.wide.u32 	%rd163, %r343, 4;
	add.s64 	%rd164, %rd1, %rd163;
	ld.global.f32 	%f231, [%rd164];
	add.s32 	%r344, %r342, %r140;
	mul.wide.u32 	%rd165, %r344, 4;
	add.s64 	%rd166, %rd2, %rd165;
	ld.global.f32 	%f232, [%rd166];
	sub.f32 	%f233, %f232, %f231;
	fma.rn.f32 	%f234, %f27, %f233, %f231;
	st.local.f32 	[%rd158+8], %f234;
	add.s32 	%r345, %r343, %r139;
	mul.wide.u32 	%rd167, %r345, 4;
	add.s64 	%rd168, %rd1, %rd167;
	ld.global.f32 	%f235, [%rd168];
	add.s32 	%r346, %r344, %r140;
	mul.wide.u32 	%rd169, %r346, 4;
	add.s64 	%rd170, %rd2, %rd169;
	ld.global.f32 	%f236, [%rd170];
	sub.f32 	%f237, %f236, %f235;
	fma.rn.f32 	%f238, %f27, %f237, %f235;
	st.local.f32 	[%rd158+12], %f238;
	add.s32 	%r347, %r345, %r139;
	mul.wide.u32 	%rd171, %r347, 4;
	add.s64 	%rd172, %rd1, %rd171;
	ld.global.f32 	%f239, [%rd172];
	add.s32 	%r348, %r346, %r140;
	mul.wide.u32 	%rd173, %r348, 4;
	add.s64 	%rd174, %rd2, %rd173;
	ld.global.f32 	%f240, [%rd174];
	sub.f32 	%f241, %f240, %f239;
	fma.rn.f32 	%f242, %f27, %f241, %f239;
	st.local.f32 	[%rd158+16], %f242;
	add.s32 	%r349, %r347, %r139;
	mul.wide.u32 	%rd175, %r349, 4;
	add.s64 	%rd176, %rd1, %rd175;
	ld.global.f32 	%f243, [%rd176];
	add.s32 	%r350, %r348, %r140;
	mul.wide.u32 	%rd177, %r350, 4;
	add.s64 	%rd178, %rd2, %rd177;
	ld.global.f32 	%f244, [%rd178];
	sub.f32 	%f245, %f244, %f243;
	fma.rn.f32 	%f246, %f27, %f245, %f243;
	st.local.f32 	[%rd158+20], %f246;
	add.s32 	%r351, %r349, %r139;
	mul.wide.u32 	%rd179, %r351, 4;
	add.s64 	%rd180, %rd1, %rd179;
	ld.global.f32 	%f247, [%rd180];
	add.s32 	%r352, %r350, %r140;
	mul.wide.u32 	%rd181, %r352, 4;
	add.s64 	%rd182, %rd2, %rd181;
	ld.global.f32 	%f248, [%rd182];
	sub.f32 	%f249, %f248, %f247;
	fma.rn.f32 	%f250, %f27, %f249, %f247;
	st.local.f32 	[%rd158+24], %f250;
	add.s32 	%r353, %r351, %r139;
	mul.wide.u32 	%rd183, %r353, 4;
	add.s64 	%rd184, %rd1, %rd183;
	ld.global.f32 	%f251, [%rd184];
	add.s32 	%r354, %r352, %r140;
	mul.wide.u32 	%rd185, %r354, 4;
	add.s64 	%rd186, %rd2, %rd185;
	ld.global.f32 	%f252, [%rd186];
	sub.f32 	%f253, %f252, %f251;
	fma.rn.f32 	%f254, %f27, %f253, %f251;
	st.local.f32 	[%rd158+28], %f254;
	add.s32 	%r488, %r488, 8;
	setp.ne.s32 	%p109, %r488, %r14;
	mov.u32 	%r490, %r14;
	@%p109 bra 	$L__BB2_73;
$L__BB2_74:
	setp.eq.s32 	%p110, %r10, 0;
	@%p110 bra 	$L__BB2_82;
	setp.lt.u32 	%p111, %r11, 3;
	@%p111 bra 	$L__BB2_77;
	mad.lo.s32 	%r355, %r490, %r139, %r111;
	mul.wide.u32 	%rd187, %r355, 4;
	add.s64 	%rd188, %rd1, %rd187;
	ld.global.f32 	%f255, [%rd188];
	mad.lo.s32 	%r356, %r490, %r140, %r3;
	mul.wide.u32 	%rd189, %r356, 4;
	add.s64 	%rd190, %rd2, %rd189;
	ld.global.f32 	%f256, [%rd190];
	sub.f32 	%f257, %f256, %f255;
	fma.rn.f32 	%f258, %f27, %f257, %f255;
	mul.wide.u32 	%rd191, %r490, 4;
	add.s64 	%rd192, %rd3, %rd191;
	st.local.f32 	[%rd192], %f258;
	add.s32 	%r357, %r355, %r139;
	mul.wide.u32 	%rd193, %r357, 4;
	add.s64 	%rd194, %rd1, %rd193;
	ld.global.f32 	%f259, [%rd194];
	add.s32 	%r358, %r356, %r140;
	mul.wide.u32 	%rd195, %r358, 4;
	add.s64 	%rd196, %rd2, %rd195;
	ld.global.f32 	%f260, [%rd196];
	sub.f32 	%f261, %f260, %f259;
	fma.rn.f32 	%f262, %f27, %f261, %f259;
	st.local.f32 	[%rd192+4], %f262;
	add.s32 	%r359, %r357, %r139;
	mul.wide.u32 	%rd197, %r359, 4;
	add.s64 	%rd198, %rd1, %rd197;
	ld.global.f32 	%f263, [%rd198];
	add.s32 	%r360, %r358, %r140;
	mul.wide.u32 	%rd199, %r360, 4;
	add.s64 	%rd200, %rd2, %rd199;
	ld.global.f32 	%f264, [%rd200];
	sub.f32 	%f265, %f264, %f263;
	fma.rn.f32 	%f266, %f27, %f265, %f263;
	st.local.f32 	[%rd192+8], %f266;
	add.s32 	%r361, %r359, %r139;
	mul.wide.u32 	%rd201, %r361, 4;
	add.s64 	%rd202, %rd1, %rd201;
	ld.global.f32 	%f267, [%rd202];
	add.s32 	%r362, %r360, %r140;
	mul.wide.u32 	%rd203, %r362, 4;
	add.s64 	%rd204, %rd2, %rd203;
	ld.global.f32 	%f268, [%rd204];
	sub.f32 	%f269, %f268, %f267;
	fma.rn.f32 	%f270, %f27, %f269, %f267;
	st.local.f32 	[%rd192+12], %f270;
	add.s32 	%r490, %r490, 4;
$L__BB2_77:
	setp.eq.s32 	%p112, %r12, 0;
	@%p112 bra 	$L__BB2_82;
	setp.eq.s32 	%p113, %r12, 1;
	@%p113 bra 	$L__BB2_80;
	mad.lo.s32 	%r363, %r490, %r139, %r111;
	mul.wide.u32 	%rd205, %r363, 4;
	add.s64 	%rd206, %rd1, %rd205;
	ld.global.f32 	%f271, [%rd206];
	mad.lo.s32 	%r364, %r490, %r140, %r3;
	mul.wide.u32 	%rd207, %r364, 4;
	add.s64 	%rd208, %rd2, %rd207;
	ld.global.f32 	%f272, [%rd208];
	sub.f32 	%f273, %f272, %f271;
	fma.rn.f32 	%f274, %f27, %f273, %f271;
	mul.wide.u32 	%rd209, %r490, 4;
	add.s64 	%rd210, %rd3, %rd209;
	st.local.f32 	[%rd210], %f274;
	add.s32 	%r365, %r363, %r139;
	mul.wide.u32 	%rd211, %r365, 4;
	add.s64 	%rd212, %rd1, %rd211;
	ld.global.f32 	%f275, [%rd212];
	add.s32 	%r366, %r364, %r140;
	mul.wide.u32 	%rd213, %r366, 4;
	add.s64 	%rd214, %rd2, %rd213;
	ld.global.f32 	%f276, [%rd214];
	sub.f32 	%f277, %f276, %f275;
	fma.rn.f32 	%f278, %f27, %f277, %f275;
	st.local.f32 	[%rd210+4], %f278;
	add.s32 	%r490, %r490, 2;
$L__BB2_80:
	setp.eq.s32 	%p114, %r15, 0;
	@%p114 bra 	$L__BB2_82;
	mad.lo.s32 	%r367, %r490, %r139, %r111;
	mul.wide.u32 	%rd215, %r367, 4;
	add.s64 	%rd216, %rd1, %rd215;
	ld.global.f32 	%f279, [%rd216];
	mad.lo.s32 	%r368, %r490, %r140, %r3;
	mul.wide.u32 	%rd217, %r368, 4;
	add.s64 	%rd218, %rd2, %rd217;
	ld.global.f32 	%f280, [%rd218];
	sub.f32 	%f281, %f280, %f279;
	fma.rn.f32 	%f282, %f27, %f281, %f279;
	mul.wide.u32 	%rd219, %r490, 4;
	add.s64 	%rd220, %rd3, %rd219;
	st.local.f32 	[%rd220], %f282;
$L__BB2_82:
	setp.eq.s32 	%p115, %r8, 2146435072;
	{ // callseq 6, 0
	.param .b64 param0;
	st.param.f64 	[param0], 0d7FF8000000000000;
	.param .b64 retval0;
	call.uni (retval0), 
	__internal_accurate_pow, 
	(
	param0
	);
	ld.param.f64 	%fd167, [retval0];
	} // callseq 6
	neg.f64 	%fd169, %fd167;
	selp.f64 	%fd170, %fd169, %fd167, %p2;
	mov.f64 	%fd171, 0d4000000000000000;
	mov.f64 	%fd172, 0d7FF8000000000000;
	add.rn.f64 	%fd173, %fd172, %fd171;
	selp.f64 	%fd174, %fd173, %fd170, %p115;
	fma.rn.f64 	%fd175, %fd174, 0d4059000000000000, %fd174;
	div.rn.f64 	%fd44, %fd175, 0dC034000000000000;
	fma.rn.f64 	%fd176, %fd44, 0d3FF71547652B82FE, 0d4338000000000000;
	{
	.reg .b32 %temp; 
	mov.b64 	{%r120, %temp}, %fd176;
	}
	mov.f64 	%fd177, 0dC338000000000000;
	add.rn.f64 	%fd178, %fd176, %fd177;
	fma.rn.f64 	%fd179, %fd178, 0dBFE62E42FEFA39EF, %fd44;
	fma.rn.f64 	%fd180, %fd178, 0dBC7ABC9E3B39803F, %fd179;
	fma.rn.f64 	%fd181, %fd180, 0d3E5ADE1569CE2BDF, 0d3E928AF3FCA213EA;
	fma.rn.f64 	%fd182, %fd181, %fd180, 0d3EC71DEE62401315;
	fma.rn.f64 	%fd183, %fd182, %fd180, 0d3EFA01997C89EB71;
	fma.rn.f64 	%fd184, %fd183, %fd180, 0d3F2A01A014761F65;
	fma.rn.f64 	%fd185, %fd184, %fd180, 0d3F56C16C1852B7AF;
	fma.rn.f64 	%fd186, %fd185, %fd180, 0d3F81111111122322;
	fma.rn.f64 	%fd187, %fd186, %fd180, 0d3FA55555555502A1;
	fma.rn.f64 	%fd188, %fd187, %fd180, 0d3FC5555555555511;
	fma.rn.f64 	%fd189, %fd188, %fd180, 0d3FE000000000000B;
	fma.rn.f64 	%fd190, %fd189, %fd180, 0d3FF0000000000000;
	fma.rn.f64 	%fd191, %fd190, %fd180, 0d3FF0000000000000;
	{
	.reg .b32 %temp; 
	mov.b64 	{%r121, %temp}, %fd191;
	}
	{
	.reg .b32 %temp; 
	mov.b64 	{%temp, %r122}, %fd191;
	}
	shl.b32 	%r369, %r120, 20;
	add.s32 	%r370, %r369, %r122;
	mov.b64 	%fd250, {%r121, %r370};
	{
	.reg .b32 %temp; 
	mov.b64 	{%temp, %r371}, %fd44;
	}
	mov.b32 	%f283, %r371;
	abs.f32 	%f28, %f283;
	setp.lt.f32 	%p116, %f28, 0f4086232B;
	@%p116 bra 	$L__BB2_85;
	setp.lt.f64 	%p117, %fd44, 0d0000000000000000;
	add.f64 	%fd192, %fd44, 0d7FF0000000000000;
	selp.f64 	%fd250, 0d0000000000000000, %fd192, %p117;
	setp.geu.f32 	%p118, %f28, 0f40874800;
	@%p118 bra 	$L__BB2_85;
	shr.u32 	%r372, %r120, 31;
	add.s32 	%r373, %r120, %r372;
	shr.s32 	%r374, %r373, 1;
	shl.b32 	%r375, %r374, 20;
	add.s32 	%r376, %r122, %r375;
	mov.b64 	%fd193, {%r121, %r376};
	sub.s32 	%r377, %r120, %r374;
	shl.b32 	%r378, %r377, 20;
	add.s32 	%r379, %r378, 1072693248;
	mov.b32 	%r380, 0;
	mov.b64 	%fd194, {%r380, %r379};
	mul.f64 	%fd250, %fd194, %fd193;
$L__BB2_85:
	cvt.rn.f32.f64 	%f29, %fd250;
	ld.local.f32 	%f30, [%rd3+4];
	ld.local.f32 	%f31, [%rd3];
	cvt.f64.f32 	%fd49, %f31;
	{
	.reg .b32 %temp; 
	mov.b64 	{%temp, %r123}, %fd49;
	}
	abs.f64 	%fd50, %fd49;
	{ // callseq 7, 0
	.param .b64 param0;
	st.param.f64 	[param0], %fd50;
	.param .b64 retval0;
	call.uni (retval0), 
	__internal_accurate_pow, 
	(
	param0
	);
	ld.param.f64 	%fd195, [retval0];
	} // callseq 7
	setp.lt.s32 	%p122, %r123, 0;
	neg.f64 	%fd197, %fd195;
	selp.f64 	%fd198, %fd197, %fd195, %p98;
	selp.f64 	%fd199, %fd198, %fd195, %p122;
	setp.eq.f32 	%p123, %f31, 0f00000000;
	selp.b32 	%r381, %r123, 0, %p98;
	or.b32  	%r382, %r381, 2146435072;
	selp.b32 	%r383, %r382, %r381, %p97;
	mov.b32 	%r384, 0;
	mov.b64 	%fd200, {%r384, %r383};
	selp.f64 	%fd251, %fd200, %fd199, %p123;
	add.f64 	%fd201, %fd49, 0d4000000000000000;
	{
	.reg .b32 %temp; 
	mov.b64 	{%temp, %r385}, %fd201;
	}
	and.b32  	%r386, %r385, 2146435072;
	setp.ne.s32 	%p124, %r386, 2146435072;
	@%p124 bra 	$L__BB2_90;
	setp.num.f32 	%p125, %f31, %f31;
	@%p125 bra 	$L__BB2_88;
	mov.f64 	%fd202, 0d4000000000000000;
	add.rn.f64 	%fd251, %fd49, %fd202;
	bra.uni 	$L__BB2_90;
$L__BB2_88:
	setp.neu.f64 	%p126, %fd50, 0d7FF0000000000000;
	@%p126 bra 	$L__BB2_90;
	selp.b32 	%r387, %r7, %r6, %p1;
	selp.b32 	%r388, %r387, %r6, %p122;
	mov.b32 	%r389, 0;
	mov.b64 	%fd251, {%r389, %r388};
$L__BB2_90:
	setp.lt.s32 	%p128, %r4, 0;
	setp.eq.s32 	%p129, %r5, 1062207488;
	setp.eq.f32 	%p131, %f31, 0f3F800000;
	selp.f64 	%fd203, 0d3FF0000000000000, %fd251, %p131;
	cvt.f64.f32 	%fd204, %f30;
	sub.f64 	%fd55, %fd204, %fd203;
	{
	.reg .b32 %temp; 
	mov.b64 	{%temp, %r124}, %fd55;
	}
	abs.f64 	%fd56, %fd55;
	{ // callseq 8, 0
	.param .b64 param0;
	st.param.f64 	[param0], %fd56;
	.param .b64 retval0;
	call.uni (retval0), 
	__internal_accurate_pow, 
	(
	param0
	);
	ld.param.f64 	%fd205, [retval0];
	} // callseq 8
	setp.lt.s32 	%p132, %r124, 0;
	neg.f64 	%fd207, %fd205;
	selp.f64 	%fd208, %fd207, %fd205, %p129;
	selp.f64 	%fd209, %fd208, %fd205, %p132;
	setp.eq.f64 	%p133, %fd55, 0d0000000000000000;
	selp.b32 	%r390, %r124, 0, %p129;
	or.b32  	%r391, %r390, 2146435072;
	selp.b32 	%r392, %r391, %r390, %p128;
	mov.b32 	%r393, 0;
	mov.b64 	%fd210, {%r393, %r392};
	selp.f64 	%fd252, %fd210, %fd209, %p133;
	add.f64 	%fd211, %fd55, 0d4000000000000000;
	{
	.reg .b32 %temp; 
	mov.b64 	{%temp, %r394}, %fd211;
	}
	and.b32  	%r395, %r394, 2146435072;
	setp.ne.s32 	%p134, %r395, 2146435072;
	@%p134 bra 	$L__BB2_95;
	setp.num.f64 	%p135, %fd55, %fd55;
	@%p135 bra 	$L__BB2_93;
	mov.f64 	%fd212, 0d4000000000000000;
	add.rn.f64 	%fd252, %fd55, %fd212;
	bra.uni 	$L__BB2_95;
$L__BB2_93:
	setp.neu.f64 	%p136, %fd56, 0d7FF0000000000000;
	@%p136 bra 	$L__BB2_95;
	selp.b32 	%r396, %r7, %r6, %p1;
	selp.b32 	%r397, %r396, %r6, %p132;
	mov.b32 	%r398, 0;
	mov.b64 	%fd252, {%r398, %r397};
$L__BB2_95:
	setp.eq.f64 	%p141, %fd55, 0d3FF0000000000000;
	mul.f64 	%fd213, %fd252, 0d4059000000000000;
	selp.f64 	%fd61, 0d4059000000000000, %fd213, %p141;
	mov.f32 	%f284, 0f3F800000;
	sub.f32 	%f32, %f284, %f31;
	cvt.f64.f32 	%fd62, %f32;
	{
	.reg .b32 %temp; 
	mov.b64 	{%temp, %r125}, %fd62;
	}
	abs.f64 	%fd63, %fd62;
	{ // callseq 9, 0
	.param .b64 param0;
	st.param.f64 	[param0], %fd63;
	.param .b64 retval0;
	call.uni (retval0), 
	__internal_accurate_pow, 
	(
	param0
	);
	ld.param.f64 	%fd214, [retval0];
	} // callseq 9
	setp.lt.s32 	%p142, %r125, 0;
	neg.f64 	%fd216, %fd214;
	selp.f64 	%fd217, %fd216, %fd214, %p129;
	selp.f64 	%fd218, %fd217, %fd214, %p142;
	setp.eq.f32 	%p143, %f32, 0f00000000;
	selp.b32 	%r399, %r125, 0, %p129;
	or.b32  	%r400, %r399, 2146435072;
	selp.b32 	%r401, %r400, %r399, %p128;
	mov.b32 	%r402, 0;
	mov.b64 	%fd219, {%r402, %r401};
	selp.f64 	%fd253, %fd219, %fd218, %p143;
	add.f64 	%fd220, %fd62, 0d4000000000000000;
	{
	.reg .b32 %temp; 
	mov.b64 	{%temp, %r403}, %fd220;
	}
	and.b32  	%r404, %r403, 2146435072;
	setp.ne.s32 	%p144, %r404, 2146435072;
	@%p144 bra 	$L__BB2_100;
	setp.num.f32 	%p145, %f32, %f32;
	@%p145 bra 	$L__BB2_98;
	mov.f64 	%fd221, 0d4000000000000000;
	add.rn.f64 	%fd253, %fd62, %fd221;
	bra.uni 	$L__BB2_100;
$L__BB2_98:
	setp.neu.f64 	%p146, %fd63, 0d7FF0000000000000;
	@%p146 bra 	$L__BB2_100;
	selp.b32 	%r405, %r7, %r6, %p1;
	selp.b32 	%r406, %r405, %r6, %p142;
	mov.b32 	%r407, 0;
	mov.b64 	%fd253, {%r407, %r406};
$L__BB2_100:
	setp.eq.f32 	%p148, %f32, 0f3F800000;
	selp.f64 	%fd222, 0d3FF0000000000000, %fd253, %p148;
	add.f64 	%fd223, %fd61, %fd222;
	div.rn.f64 	%fd68, %fd223, 0dC034000000000000;
	fma.rn.f64 	%fd224, %fd68, 0d3FF71547652B82FE, 0d4338000000000000;
	{
	.reg .b32 %temp; 
	mov.b64 	{%r126, %temp}, %fd224;
	}
	mov.f64 	%fd225, 0dC338000000000000;
	add.rn.f64 	%fd226, %fd224, %fd225;
	fma.rn.f64 	%fd227, %fd226, 0dBFE62E42FEFA39EF, %fd68;
	fma.rn.f64 	%fd228, %fd226, 0dBC7ABC9E3B39803F, %fd227;
	fma.rn.f64 	%fd229, %fd228, 0d3E5ADE1569CE2BDF, 0d3E928AF3FCA213EA;
	fma.rn.f64 	%fd230, %fd229, %fd228, 0d3EC71DEE62401315;
	fma.rn.f64 	%fd231, %fd230, %fd228, 0d3EFA01997C89EB71;
	fma.rn.f64 	%fd232, %fd231, %fd228, 0d3F2A01A014761F65;
	fma.rn.f64 	%fd233, %fd232, %fd228, 0d3F56C16C1852B7AF;
	fma.rn.f64 	%fd234, %fd233, %fd228, 0d3F81111111122322;
	fma.rn.f64 	%fd235, %fd234, %fd228, 0d3FA55555555502A1;
	fma.rn.f64 	%fd236, %fd235, %fd228, 0d3FC5555555555511;
	fma.rn.f64 	%fd237, %fd236, %fd228, 0d3FE000000000000B;
	fma.rn.f64 	%fd238, %fd237, %fd228, 0d3FF0000000000000;
	fma.rn.f64 	%fd239, %fd238, %fd228, 0d3FF0000000000000;
	{
	.reg .b32 %temp; 
	mov.b64 	{%r127, %temp}, %fd239;
	}
	{
	.reg .b32 %temp; 
	mov.b64 	{%temp, %r128}, %fd239;
	}
	shl.b32 	%r408, %r126, 20;
	add.s32 	%r409, %r408, %r128;
	mov.b64 	%fd254, {%r127, %r409};
	{
	.reg .b32 %temp; 
	mov.b64 	{%temp, %r410}, %fd68;
	}
	mov.b32 	%f285, %r410;
	abs.f32 	%f33, %f285;
	setp.lt.f32 	%p149, %f33, 0f4086232B;
	@%p149 bra 	$L__BB2_103;
	setp.lt.f64 	%p150, %fd68, 0d0000000000000000;
	add.f64 	%fd240, %fd68, 0d7FF0000000000000;
	selp.f64 	%fd254, 0d0000000000000000, %fd240, %p150;
	setp.geu.f32 	%p151, %f33, 0f40874800;
	@%p151 bra 	$L__BB2_103;
	shr.u32 	%r411, %r126, 31;
	add.s32 	%r412, %r126, %r411;
	shr.s32 	%r413, %r412, 1;
	shl.b32 	%r414, %r413, 20;
	add.s32 	%r415, %r128, %r414;
	mov.b64 	%fd241, {%r127, %r415};
	sub.s32 	%r416, %r126, %r413;
	shl.b32 	%r417, %r416, 20;
	add.s32 	%r418, %r417, 1072693248;
	mov.b32 	%r419, 0;
	mov.b64 	%fd242, {%r419, %r418};
	mul.f64 	%fd254, %fd242, %fd241;
$L__BB2_103:
	setp.eq.s32 	%p152, %r9, 0;
	cvt.rn.f32.f64 	%f34, %fd254;
	abs.f32 	%f35, %f27;
	setp.lt.f32 	%p153, %f35, 0f00800000;
	mul.f32 	%f287, %f35, 0f4B800000;
	selp.f32 	%f288, %f287, %f35, %p153;
	selp.f32 	%f289, 0fC1C00000, 0f00000000, %p153;
	mov.b32 	%r420, %f288;
	add.s32 	%r421, %r420, -1060439283;
	and.b32  	%r422, %r421, -8388608;
	sub.s32 	%r423, %r420, %r422;
	mov.b32 	%f290, %r423;
	cvt.rn.f32.s32 	%f291, %r422;
	fma.rn.f32 	%f292, %f291, 0f34000000, %f289;
	add.f32 	%f293, %f290, 0fBF800000;
	add.f32 	%f294, %f290, 0f3F800000;
	rcp.approx.ftz.f32 	%f295, %f294;
	add.f32 	%f296, %f293, %f293;
	mul.f32 	%f297, %f296, %f295;
	mul.f32 	%f298, %f297, %f297;
	sub.f32 	%f299, %f293, %f297;
	add.f32 	%f300, %f299, %f299;
	neg.f32 	%f301, %f297;
	fma.rn.f32 	%f302, %f301, %f293, %f300;
	mul.rn.f32 	%f303, %f295, %f302;
	fma.rn.f32 	%f304, %f298, 0f3A2C32E4, 0f3B52E7DB;
	fma.rn.f32 	%f305, %f304, %f298, 0f3C93BB73;
	fma.rn.f32 	%f306, %f305, %f298, 0f3DF6384F;
	mul.rn.f32 	%f307, %f306, %f298;
	fma.rn.f32 	%f308, %f297, 0f3FB8AA3B, %f292;
	sub.f32 	%f309, %f292, %f308;
	fma.rn.f32 	%f310, %f297, 0f3FB8AA3B, %f309;
	fma.rn.f32 	%f311, %f303, 0f3FB8AA3B, %f310;
	fma.rn.f32 	%f312, %f297, 0f32A55E34, %f311;
	mul.f32 	%f313, %f307, 0f40400000;
	fma.rn.f32 	%f314, %f313, %f303, %f312;
	fma.rn.f32 	%f315, %f307, %f297, %f314;
	add.rn.f32 	%f316, %f308, %f315;
	neg.f32 	%f317, %f308;
	add.rn.f32 	%f318, %f316, %f317;
	neg.f32 	%f319, %f318;
	add.rn.f32 	%f320, %f315, %f319;
	mul.rn.f32 	%f321, %f316, %f3;
	neg.f32 	%f322, %f321;
	fma.rn.f32 	%f323, %f316, %f3, %f322;
	fma.rn.f32 	%f324, %f320, %f3, %f323;
	cvt.rni.f32.f32 	%f325, %f321;
	sub.f32 	%f326, %f321, %f325;
	add.f32 	%f327, %f326, %f324;
	fma.rn.f32 	%f328, %f327, 0f391FCB8E, 0f3AAF85ED;
	fma.rn.f32 	%f329, %f328, %f327, 0f3C1D9856;
	fma.rn.f32 	%f330, %f329, %f327, 0f3D6357BB;
	fma.rn.f32 	%f331, %f330, %f327, 0f3E75FDEC;
	fma.rn.f32 	%f332, %f331, %f327, 0f3F317218;
	fma.rn.f32 	%f333, %f332, %f327, 0f3F800000;
	cvt.rzi.s32.f32 	%r424, %f325;
	setp.gt.f32 	%p154, %f325, 0f00000000;
	selp.b32 	%r425, 0, -2097152000, %p154;
	add.s32 	%r426, %r425, 2130706432;
	mov.b32 	%f334, %r426;
	mul.f32 	%f335, %f333, %f334;
	shl.b32 	%r427, %r424, 23;
	sub.s32 	%r428, %r427, %r425;
	mov.b32 	%f336, %r428;
	mul.f32 	%f337, %f335, %f336;
	abs.f32 	%f338, %f321;
	setp.gt.f32 	%p155, %f338, 0f43180000;
	setp.lt.f32 	%p156, %f321, 0f00000000;
	selp.f32 	%f339, 0f00000000, 0f7F800000, %p156;
	selp.f32 	%f36, %f339, %f337, %p155;
	setp.eq.f32 	%p157, %f27, 0f3F800000;
	or.pred  	%p158, %p152, %p157;
	mov.f32 	%f378, 0f3F800000;
	@%p158 bra 	$L__BB2_111;
	setp.num.f32 	%p159, %f5, %f5;
	setp.num.f32 	%p160, %f35, %f35;
	and.pred  	%p161, %p160, %p159;
	@%p161 bra 	$L__BB2_106;
	add.rn.f32 	%f378, %f27, %f3;
	bra.uni 	$L__BB2_111;
$L__BB2_106:
	setp.neu.f32 	%p162, %f27, 0f00000000;
	setp.neu.f32 	%p163, %f35, 0f7F800000;
	and.pred  	%p164, %p162, %p163;
	@%p164 bra 	$L__BB2_108;
	setp.neu.f32 	%p170, %f4, 0f3F800000;
	add.f32 	%f342, %f27, %f27;
	mov.b32 	%r429, %f342;
	and.b32  	%r430, %r429, 2147483647;
	mov.b32 	%f343, %r430;
	selp.f32 	%f378, %f343, %f342, %p170;
	bra.uni 	$L__BB2_111;
$L__BB2_108:
	setp.eq.f32 	%p165, %f5, 0f7F800000;
	setp.eq.f32 	%p166, %f27, 0fBF800000;
	and.pred  	%p167, %p166, %p165;
	@%p167 bra 	$L__BB2_111;
	setp.geu.f32 	%p168, %f27, 0f00000000;
	mov.f32 	%f378, %f36;
	@%p168 bra 	$L__BB2_111;
	setp.neu.f32 	%p169, %f4, 0f3F800000;
	neg.f32 	%f341, %f36;
	selp.f32 	%f378, %f36, %f341, %p169;
$L__BB2_111:
	setp.eq.s32 	%p171, %r141, 0;
	div.rn.f32 	%f344, %f34, %f29;
	mul.f32 	%f345, %f344, %f378;
	setp.geu.f32 	%p172, %f25, %f345;
	or.pred  	%p173, %p172, %p171;
	@%p173 bra 	$L__BB2_125;
	setp.lt.u32 	%p174, %r9, 15;
	mov.b32 	%r494, 0;
	@%p174 bra 	$L__BB2_115;
	mov.b32 	%r492, 0;
$L__BB2_114:
	.pragma "nounroll";
	mul.wide.u32 	%rd221, %r492, 4;
	add.s64 	%rd222, %rd3, %rd221;
	ld.local.f32 	%f346, [%rd222];
	mad.lo.s32 	%r433, %r492, %r140, %r3;
	mul.wide.u32 	%rd223, %r433, 4;
	add.s64 	%rd224, %rd2, %rd223;
	st.global.f32 	[%rd224], %f346;
	ld.local.f32 	%f347, [%rd222+4];
	add.s32 	%r434, %r433, %r140;
	mul.wide.u32 	%rd225, %r434, 4;
	add.s64 	%rd226, %rd2, %rd225;
	st.global.f32 	[%rd226], %f347;
	ld.local.f32 	%f348, [%rd222+8];
	add.s32 	%r435, %r434, %r140;
	mul.wide.u32 	%rd227, %r435, 4;
	add.s64 	%rd228, %rd2, %rd227;
	st.global.f32 	[%rd228], %f348;
	ld.local.f32 	%f349, [%rd222+12];
	add.s32 	%r436, %r435, %r140;
	mul.wide.u32 	%rd229, %r436, 4;
	add.s64 	%rd230, %rd2, %rd229;
	st.global.f32 	[%rd230], %f349;
	ld.local.f32 	%f350, [%rd222+16];
	add.s32 	%r437, %r436, %r140;
	mul.wide.u32 	%rd231, %r437, 4;
	add.s64 	%rd232, %rd2, %rd231;
	st.global.f32 	[%rd232], %f350;
	ld.local.f32 	%f351, [%rd222+20];
	add.s32 	%r438, %r437, %r140;
	mul.wide.u32 	%rd233, %r438, 4;
	add.s64 	%rd234, %rd2, %rd233;
	st.global.f32 	[%rd234], %f351;
	ld.local.f32 	%f352, [%rd222+24];
	add.s32 	%r439, %r438, %r140;
	mul.wide.u32 	%rd235, %r439, 4;
	add.s64 	%rd236, %rd2, %rd235;
	st.global.f32 	[%rd236], %f352;
	ld.local.f32 	%f353, [%rd222+28];
	add.s32 	%r440, %r439, %r140;
	mul.wide.u32 	%rd237, %r440, 4;
	add.s64 	%rd238, %rd2, %rd237;
	st.global.f32 	[%rd238], %f353;
	ld.local.f32 	%f354, [%rd222+32];
	add.s32 	%r441, %r440, %r140;
	mul.wide.u32 	%rd239, %r441, 4;
	add.s64 	%rd240, %rd2, %rd239;
	st.global.f32 	[%rd240], %f354;
	ld.local.f32 	%f355, [%rd222+36];
	add.s32 	%r442, %r441, %r140;
	mul.wide.u32 	%rd241, %r442, 4;
	add.s64 	%rd242, %rd2, %rd241;
	st.global.f32 	[%rd242], %f355;
	ld.local.f32 	%f356, [%rd222+40];
	add.s32 	%r443, %r442, %r140;
	mul.wide.u32 	%rd243, %r443, 4;
	add.s64 	%rd244, %rd2, %rd243;
	st.global.f32 	[%rd244], %f356;
	ld.local.f32 	%f357, [%rd222+44];
	add.s32 	%r444, %r443, %r140;
	mul.wide.u32 	%rd245, %r444, 4;
	add.s64 	%rd246, %rd2, %rd245;
	st.global.f32 	[%rd246], %f357;
	ld.local.f32 	%f358, [%rd222+48];
	add.s32 	%r445, %r444, %r140;
	mul.wide.u32 	%rd247, %r445, 4;
	add.s64 	%rd248, %rd2, %rd247;
	st.global.f32 	[%rd248], %f358;
	ld.local.f32 	%f359, [%rd222+52];
	add.s32 	%r446, %r445, %r140;
	mul.wide.u32 	%rd249, %r446, 4;
	add.s64 	%rd250, %rd2, %rd249;
	st.global.f32 	[%rd250], %f359;
	ld.local.f32 	%f360, [%rd222+56];
	add.s32 	%r447, %r446, %r140;
	mul.wide.u32 	%rd251, %r447, 4;
	add.s64 	%rd252, %rd2, %rd251;
	st.global.f32 	[%rd252], %f360;
	ld.local.f32 	%f361, [%rd222+60];
	add.s32 	%r448, %r447, %r140;
	mul.wide.u32 	%rd253, %r448, 4;
	add.s64 	%rd254, %rd2, %rd253;
	st.global.f32 	[%rd254], %f361;
	add.s32 	%r492, %r492, 16;
	setp.ne.s32 	%p175, %r492, %r16;
	mov.u32 	%r494, %r16;
	@%p175 bra 	$L__BB2_114;
$L__BB2_115:
	setp.eq.s32 	%p176, %r13, 0;
	@%p176 bra 	$L__BB2_125;
	add.s32 	%r449, %r13, -1;
	setp.lt.u32 	%p177, %r449, 7;
	@%p177 bra 	$L__BB2_118;
	mul.wide.u32 	%rd255, %r494, 4;
	add.s64 	%rd256, %rd3, %rd255;
	ld.local.f32 	%f362, [%rd256];
	mad.lo.s32 	%r450, %r494, %r140, %r3;
	mul.wide.u32 	%rd257, %r450, 4;
	add.s64 	%rd258, %rd2, %rd257;
	st.global.f32 	[%rd258], %f362;
	ld.local.f32 	%f363, [%rd256+4];
	add.s32 	%r451, %r450, %r140;
	mul.wide.u32 	%rd259, %r451, 4;
	add.s64 	%rd260, %rd2, %rd259;
	st.global.f32 	[%rd260], %f363;
	ld.local.f32 	%f364, [%rd256+8];
	add.s32 	%r452, %r451, %r140;
	mul.wide.u32 	%rd261, %r452, 4;
	add.s64 	%rd262, %rd2, %rd261;
	st.global.f32 	[%rd262], %f364;
	ld.local.f32 	%f365, [%rd256+12];
	add.s32 	%r453, %r452, %r140;
	mul.wide.u32 	%rd263, %r453, 4;
	add.s64 	%rd264, %rd2, %rd263;
	st.global.f32 	[%rd264], %f365;
	ld.local.f32 	%f366, [%rd256+16];
	add.s32 	%r454, %r453, %r140;
	mul.wide.u32 	%rd265, %r454, 4;
	add.s64 	%rd266, %rd2, %rd265;
	st.global.f32 	[%rd266], %f366;
	ld.local.f32 	%f367, [%rd256+20];
	add.s32 	%r455, %r454, %r140;
	mul.wide.u32 	%rd267, %r455, 4;
	add.s64 	%rd268, %rd2, %rd267;
	st.global.f32 	[%rd268], %f367;
	ld.local.f32 	%f368, [%rd256+24];
	add.s32 	%r456, %r455, %r140;
	mul.wide.u32 	%rd269, %r456, 4;
	add.s64 	%rd270, %rd2, %rd269;
	st.global.f32 	[%rd270], %f368;
	ld.local.f32 	%f369, [%rd256+28];
	add.s32 	%r457, %r456, %r140;
	mul.wide.u32 	%rd271, %r457, 4;
	add.s64 	%rd272, %rd2, %rd271;
	st.global.f32 	[%rd272], %f369;
	add.s32 	%r494, %r494, 8;
$L__BB2_118:
	setp.eq.s32 	%p178, %r10, 0;
	@%p178 bra 	$L__BB2_125;
	setp.lt.u32 	%p179, %r11, 3;
	@%p179 bra 	$L__BB2_121;
	mul.wide.u32 	%rd273, %r494, 4;
	add.s64 	%rd274, %rd3, %rd273;
	ld.local.f32 	%f370, [%rd274];
	mad.lo.s32 	%r458, %r494, %r140, %r3;
	mul.wide.u32 	%rd275, %r458, 4;
	add.s64 	%rd276, %rd2, %rd275;
	st.global.f32 	[%rd276], %f370;
	ld.local.f32 	%f371, [%rd274+4];
	add.s32 	%r459, %r458, %r140;
	mul.wide.u32 	%rd277, %r459, 4;
	add.s64 	%rd278, %rd2, %rd277;
	st.global.f32 	[%rd278], %f371;
	ld.local.f32 	%f372, [%rd274+8];
	add.s32 	%r460, %r459, %r140;
	mul.wide.u32 	%rd279, %r460, 4;
	add.s64 	%rd280, %rd2, %rd279;
	st.global.f32 	[%rd280], %f372;
	ld.local.f32 	%f373, [%rd274+12];
	add.s32 	%r461, %r460, %r140;
	mul.wide.u32 	%rd281, %r461, 4;
	add.s64 	%rd282, %rd2, %rd281;
	st.global.f32 	[%rd282], %f373;
	add.s32 	%r494, %r494, 4;
$L__BB2_121:
	setp.eq.s32 	%p180, %r12, 0;
	@%p180 bra 	$L__BB2_125;
	setp.eq.s32 	%p181, %r12, 1;
	mul.wide.u32 	%rd283, %r494, 4;
	add.s64 	%rd10, %rd3, %rd283;
	ld.local.f32 	%f374, [%rd10];
	mad.lo.s32 	%r136, %r494, %r140, %r3;
	mul.wide.u32 	%rd284, %r136, 4;
	add.s64 	%rd285, %rd2, %rd284;
	st.global.f32 	[%rd285], %f374;
	@%p181 bra 	$L__BB2_125;
	setp.eq.s32 	%p182, %r12, 2;
	ld.local.f32 	%f375, [%rd10+4];
	add.s32 	%r137, %r136, %r140;
	mul.wide.u32 	%rd286, %r137, 4;
	add.s64 	%rd287, %rd2, %rd286;
	st.global.f32 	[%rd287], %f375;
	@%p182 bra 	$L__BB2_125;
	ld.local.f32 	%f376, [%rd10+8];
	add.s32 	%r462, %r137, %r140;
	mul.wide.u32 	%rd288, %r462, 4;
	add.s64 	%rd289, %rd2, %rd288;
	st.global.f32 	[%rd289], %f376;
$L__BB2_125:
	st.global.v2.u32 	[%rd5], {%r110, %r102};
	st.global.v2.u32 	[%rd5+8], {%r104, %r107};
	st.global.v2.u32 	[%rd5+16], {%r108, %r109};
	st.global.v2.u32 	[%rd5+24], {%r105, %r106};
	st.global.f32 	[%rd5+32], %f24;
	st.global.f64 	[%rd5+40], %fd37;
$L__BB2_126:
	bar.sync 	0;
	add.s32 	%r463, %r463, 1;
	setp.ne.s32 	%p183, %r463, %r142;
	@%p183 bra 	$L__BB2_2;
$L__BB2_127:
	ret;

}
.func  (.param .b64 func_retval0) __internal_accurate_pow(
	.param .b64 __internal_accurate_pow_param_0
)
{
	.reg .pred 	%p<8>;
	.reg .b32 	%r<49>;
	.reg .b32 	%f<3>;
	.reg .b64 	%fd<109>;

	ld.param.f64 	%fd10, [__internal_accurate_pow_param_0];
	{
	.reg .b32 %temp; 
	mov.b64 	{%temp, %r46}, %fd10;
	}
	{
	.reg .b32 %temp; 
	mov.b64 	{%r45, %temp}, %fd10;
	}
	shr.u32 	%r47, %r46, 20;
	setp.gt.u32 	%p1, %r46, 1048575;
	@%p1 bra 	$L__BB3_2;
	mul.f64 	%fd11, %fd10, 0d4350000000000000;
	{
	.reg .b32 %temp; 
	mov.b64 	{%temp, %r46}, %fd11;
	}
	{
	.reg .b32 %temp; 
	mov.b64 	{%r45, %temp}, %fd11;
	}
	shr.u32 	%r16, %r46, 20;
	add.s32 	%r47, %r16, -54;
$L__BB3_2:
	add.s32 	%r48, %r47, -1023;
	and.b32  	%r17, %r46, -2146435073;
	or.b32  	%r18, %r17, 1072693248;
	mov.b64 	%fd107, {%r45, %r18};
	setp.lt.u32 	%p2, %r18, 1073127583;
	@%p2 bra 	$L__BB3_4;
	{
	.reg .b32 %temp; 
	mov.b64 	{%r19, %temp}, %fd107;
	}
	{
	.reg .b32 %temp; 
	mov.b64 	{%temp, %r20}, %fd107;
	}
	add.s32 	%r21, %r20, -1048576;
	mov.b64 	%fd107, {%r19, %r21};
	add.s32 	%r48, %r47, -1022;
$L__BB3_4:
	add.f64 	%fd12, %fd107, 0dBFF0000000000000;
	add.f64 	%fd13, %fd107, 0d3FF0000000000000;
	rcp.approx.ftz.f64 	%fd14, %fd13;
	neg.f64 	%fd15, %fd13;
	fma.rn.f64 	%fd16, %fd15, %fd14, 0d3FF0000000000000;
	fma.rn.f64 	%fd17, %fd16, %fd16, %fd16;
	fma.rn.f64 	%fd18, %fd17, %fd14, %fd14;
	mul.f64 	%fd19, %fd12, %fd18;
	fma.rn.f64 	%fd20, %fd12, %fd18, %fd19;
	mul.f64 	%fd21, %fd20, %fd20;
	fma.rn.f64 	%fd22, %fd21, 0d3EB0F5FF7D2CAFE2, 0d3ED0F5D241AD3B5A;
	fma.rn.f64 	%fd23, %fd22, %fd21, 0d3EF3B20A75488A3F;
	fma.rn.f64 	%fd24, %fd23, %fd21, 0d3F1745CDE4FAECD5;
	fma.rn.f64 	%fd25, %fd24, %fd21, 0d3F3C71C7258A578B;
	fma.rn.f64 	%fd26, %fd25, %fd21, 0d3F6249249242B910;
	fma.rn.f64 	%fd27, %fd26, %fd21, 0d3F89999999999DFB;
	sub.f64 	%fd28, %fd12, %fd20;
	add.f64 	%fd29, %fd28, %fd28;
	neg.f64 	%fd30, %fd20;
	fma.rn.f64 	%fd31, %fd30, %fd12, %fd29;
	mul.f64 	%fd32, %fd18, %fd31;
	fma.rn.f64 	%fd33, %fd21, %fd27, 0d3FB5555555555555;
	mov.f64 	%fd34, 0d3FB5555555555555;
	sub.f64 	%fd35, %fd34, %fd33;
	fma.rn.f64 	%fd36, %fd21, %fd27, %fd35;
	add.f64 	%fd37, %fd36, 0dBC46A4CB00B9E7B0;
	add.f64 	%fd38, %fd33, %fd37;
	sub.f64 	%fd39, %fd33, %fd38;
	add.f64 	%fd40, %fd37, %fd39;
	mul.rn.f64 	%fd41, %fd20, %fd20;
	neg.f64 	%fd42, %fd41;
	fma.rn.f64 	%fd43, %fd20, %fd20, %fd42;
	{
	.reg .b32 %temp; 
	mov.b64 	{%r22, %temp}, %fd32;
	}
	{
	.reg .b32 %temp; 
	mov.b64 	{%temp, %r23}, %fd32;
	}
	add.s32 	%r24, %r23, 1048576;
	mov.b64 	%fd44, {%r22, %r24};
	fma.rn.f64 	%fd45, %fd20, %fd44, %fd43;
	mul.rn.f64 	%fd46, %fd41, %fd20;
	neg.f64 	%fd47, %fd46;
	fma.rn.f64 	%fd48, %fd41, %fd20, %fd47;
	fma.rn.f64 	%fd49, %fd41, %fd32, %fd48;
	fma.rn.f64 	%fd50, %fd45, %fd20, %fd49;
	mul.rn.f64 	%fd51, %fd38, %fd46;
	neg.f64 	%fd52, %fd51;
	fma.rn.f64 	%fd53, %fd38, %fd46, %fd52;
	fma.rn.f64 	%fd54, %fd38, %fd50, %fd53;
	fma.rn.f64 	%fd55, %fd40, %fd46, %fd54;
	add.f64 	%fd56, %fd51, %fd55;
	sub.f64 	%fd57, %fd51, %fd56;
	add.f64 	%fd58, %fd55, %fd57;
	add.f64 	%fd59, %fd20, %fd56;
	sub.f64 	%fd60, %fd20, %fd59;
	add.f64 	%fd61, %fd56, %fd60;
	add.f64 	%fd62, %fd58, %fd61;
	add.f64 	%fd63, %fd32, %fd62;
	add.f64 	%fd64, %fd59, %fd63;
	sub.f64 	%fd65, %fd59, %fd64;
	add.f64 	%fd66, %fd63, %fd65;
	xor.b32  	%r25, %r48, -2147483648;
	mov.b32 	%r26, 1127219200;
	mov.b64 	%fd67, {%r25, %r26};
	mov.b32 	%r27, -2147483648;
	mov.b64 	%fd68, {%r27, %r26};
	sub.f64 	%fd69, %fd67, %fd68;
	fma.rn.f64 	%fd70, %fd69, 0d3FE62E42FEFA39EF, %fd64;
	fma.rn.f64 	%fd71, %fd69, 0dBFE62E42FEFA39EF, %fd70;
	sub.f64 	%fd72, %fd71, %fd64;
	sub.f64 	%fd73, %fd66, %fd72;
	fma.rn.f64 	%fd74, %fd69, 0d3C7ABC9E3B39803F, %fd73;
	add.f64 	%fd75, %fd70, %fd74;
	sub.f64 	%fd76, %fd70, %fd75;
	add.f64 	%fd77, %fd74, %fd76;
	mov.f64 	%fd78, 0d4000000000000000;
	{
	.reg .b32 %temp; 
	mov.b64 	{%temp, %r28}, %fd78;
	}
	{
	.reg .b32 %temp; 
	mov.b64 	{%r29, %temp}, %fd78;
	}
	shl.b32 	%r30, %r28, 1;
	setp.gt.u32 	%p3, %r30, -33554433;
	and.b32  	%r31, %r28, -15728641;
	selp.b32 	%r32, %r31, %r28, %p3;
	mov.b64 	%fd79, {%r29, %r32};
	mul.rn.f64 	%fd80, %fd75, %fd79;
	neg.f64 	%fd81, %fd80;
	fma.rn.f64 	%fd82, %fd75, %fd79, %fd81;
	fma.rn.f64 	%fd83, %fd77, %fd79, %fd82;
	add.f64 	%fd4, %fd80, %fd83;
	sub.f64 	%fd84, %fd80, %fd4;
	add.f64 	%fd5, %fd83, %fd84;
	fma.rn.f64 	%fd85, %fd4, 0d3FF71547652B82FE, 0d4338000000000000;
	{
	.reg .b32 %temp; 
	mov.b64 	{%r13, %temp}, %fd85;
	}
	mov.f64 	%fd86, 0dC338000000000000;
	add.rn.f64 	%fd87, %fd85, %fd86;
	fma.rn.f64 	%fd88, %fd87, 0dBFE62E42FEFA39EF, %fd4;
	fma.rn.f64 	%fd89, %fd87, 0dBC7ABC9E3B39803F, %fd88;
	fma.rn.f64 	%fd90, %fd89, 0d3E5ADE1569CE2BDF, 0d3E928AF3FCA213EA;
	fma.rn.f64 	%fd91, %fd90, %fd89, 0d3EC71DEE62401315;
	fma.rn.f64 	%fd92, %fd91, %fd89, 0d3EFA01997C89EB71;
	fma.rn.f64 	%fd93, %fd92, %fd89, 0d3F2A01A014761F65;
	fma.rn.f64 	%fd94, %fd93, %fd89, 0d3F56C16C1852B7AF;
	fma.rn.f64 	%fd95, %fd94, %fd89, 0d3F81111111122322;
	fma.rn.f64 	%fd96, %fd95, %fd89, 0d3FA55555555502A1;
	fma.rn.f64 	%fd97, %fd96, %fd89, 0d3FC5555555555511;
	fma.rn.f64 	%fd98, %fd97, %fd89, 0d3FE000000000000B;
	fma.rn.f64 	%fd99, %fd98, %fd89, 0d3FF0000000000000;
	fma.rn.f64 	%fd100, %fd99, %fd89, 0d3FF0000000000000;
	{
	.reg .b32 %temp; 
	mov.b64 	{%r14, %temp}, %fd100;
	}
	{
	.reg .b32 %temp; 
	mov.b64 	{%temp, %r15}, %fd100;
	}
	shl.b32 	%r33, %r13, 20;
	add.s32 	%r34, %r33, %r15;
	mov.b64 	%fd108, {%r14, %r34};
	{
	.reg .b32 %temp; 
	mov.b64 	{%temp, %r35}, %fd4;
	}
	mov.b32 	%f2, %r35;
	abs.f32 	%f1, %f2;
	setp.lt.f32 	%p4, %f1, 0f4086232B;
	@%p4 bra 	$L__BB3_7;
	setp.lt.f64 	%p5, %fd4, 0d0000000000000000;
	add.f64 	%fd101, %fd4, 0d7FF0000000000000;
	selp.f64 	%fd108, 0d0000000000000000, %fd101, %p5;
	setp.geu.f32 	%p6, %f1, 0f40874800;
	@%p6 bra 	$L__BB3_7;
	shr.u32 	%r36, %r13, 31;
	add.s32 	%r37, %r13, %r36;
	shr.s32 	%r38, %r37, 1;
	shl.b32 	%r39, %r38, 20;
	add.s32 	%r40, %r15, %r39;
	mov.b64 	%fd102, {%r14, %r40};
	sub.s32 	%r41, %r13, %r38;
	shl.b32 	%r42, %r41, 20;
	add.s32 	%r43, %r42, 1072693248;
	mov.b32 	%r44, 0;
	mov.b64 	%fd103, {%r44, %r43};
	mul.f64 	%fd108, %fd103, %fd102;
$L__BB3_7:
	abs.f64 	%fd104, %fd108;
	setp.eq.f64 	%p7, %fd104, 0d7FF0000000000000;
	fma.rn.f64 	%fd105, %fd108, %fd5, %fd108;
	selp.f64 	%fd106, %fd108, %fd105, %p7;
	st.param.f64 	[func_retval0], %fd106;
	ret;

}


// ===== COMPILED SASS (sm_100) =====

	.target	sm_100

	.elftype	@"ET_EXEC"


//--------------------- .note.nv.tkinfo           --------------------------
	.section	.note.nv.tkinfo,"",@"SHT_NOTE"
	.sectionflags	@"SHF_NOTE_NV_TKINFO"
	.tkinfo
        /*0018*/ 	.word	0x00000002
        /*0030*/ 	.string	""
        /*0030*/ 	.string	"ptxas"
        /*0030*/ 	.string	"Cuda compilation tools, release 13.0, V13.0.88"
        /*0030*/ 	.string	"Build cuda_13.0.r13.0/compiler.36424714_0"
        /*0030*/ 	.string	"-arch sm_100 -m 64 "



//--------------------- .note.nv.cuinfo           --------------------------
	.section	.note.nv.cuinfo,"",@"SHT_NOTE"
	.sectionflags	@"SHF_NOTE_NV_CUINFO"
        /*0018*/ 	.short	0x0002
        /*001a*/ 	.short	0x0064
        /*001c*/ 	.short	0x0082
	.zero		2


//--------------------- .nv.info                  --------------------------
	.section	.nv.info,"",@"SHT_CUDA_INFO"
	.align	4


	//----- nvinfo : EIATTR_REGCOUNT
	.align		4
        /*0000*/ 	.byte	0x04, 0x2f
        /*0002*/ 	.short	(.L_11 - .L_10)
	.align		4
.L_10:
        /*0004*/ 	.word	index@(_Z4initjjP17curandStateXORWOW)
        /*0008*/ 	.word	0x0000001f


	//----- nvinfo : EIATTR_FRAME_SIZE
	.align		4
.L_11:
        /*000c*/ 	.byte	0x04, 0x11
        /*000e*/ 	.short	(.L_13 - .L_12)
	.align		4
.L_12:
        /*0010*/ 	.word	index@(_Z4initjjP17curandStateXORWOW)
        /*0014*/ 	.word	0x00000000


	//----- nvinfo : EIATTR_REGCOUNT
	.align		4
.L_13:
        /*0018*/ 	.byte	0x04, 0x2f
        /*001a*/ 	.short	(.L_15 - .L_14)
	.align		4
.L_14:
        /*001c*/ 	.word	index@(_Z12init_walkersPfiiiP17curandStateXORWOW)
        /*0020*/ 	.word	0x00000020


	//----- nvinfo : EIATTR_FRAME_SIZE
	.align		4
.L_15:
        /*0024*/ 	.byte	0x04, 0x11
        /*0026*/ 	.short	(.L_17 - .L_16)
	.align		4
.L_16:
        /*0028*/ 	.word	index@(_Z12init_walkersPfiiiP17curandStateXORWOW)
        /*002c*/ 	.word	0x00000000


	//----- nvinfo : EIATTR_REGCOUNT
	.align		4
.L_17:
        /*0030*/ 	.byte	0x04, 0x2f
        /*0032*/ 	.short	(.L_19 - .L_18)
	.align		4
.L_18:
        /*0034*/ 	.word	index@(_Z11emcee_emceePfS_iijjjiP17curandStateXORWOW)
        /*0038*/ 	.word	0x00000040


	//----- nvinfo : EIATTR_FRAME_SIZE
	.align		4
.L_19:
        /*003c*/ 	.byte	0x04, 0x11
        /*003e*/ 	.short	(.L_21 - .L_20)
	.align		4
.L_20:
        /*0040*/ 	.word	index@($_Z11emcee_emceePfS_iijjjiP17curandStateXORWOW$__internal_accurate_pow)
        /*0044*/ 	.word	0x00000400


	//----- nvinfo : EIATTR_FRAME_SIZE
	.align		4
.L_21:
        /*0048*/ 	.byte	0x04, 0x11
        /*004a*/ 	.short	(.L_23 - .L_22)
	.align		4
.L_22:
        /*004c*/ 	.word	index@($__internal_2_$__cuda_sm3x_div_rn_noftz_f32_slowpath)
        /*0050*/ 	.word	0x00000400


	//----- nvinfo : EIATTR_FRAME_SIZE
	.align		4
.L_23:
        /*0054*/ 	.byte	0x04, 0x11
        /*0056*/ 	.short	(.L_25 - .L_24)
	.align		4
.L_24:
        /*0058*/ 	.word	index@($__internal_1_$__cuda_sm20_sqrt_rn_f32_slowpath)
        /*005c*/ 	.word	0x00000400


	//----- nvinfo : EIATTR_FRAME_SIZE
	.align		4
.L_25:
        /*0060*/ 	.byte	0x04, 0x11
        /*0062*/ 	.short	(.L_27 - .L_26)
	.align		4
.L_26:
        /*0064*/ 	.word	index@($__internal_0_$__cuda_sm20_div_rn_f64_full)
        /*0068*/ 	.word	0x00000400


	//----- nvinfo : EIATTR_FRAME_SIZE
	.align		4
.L_27:
        /*006c*/ 	.byte	0x04, 0x11
        /*006e*/ 	.short	(.L_29 - .L_28)
	.align		4
.L_28:
        /*0070*/ 	.word	index@(_Z11emcee_emceePfS_iijjjiP17curandStateXORWOW)
        /*0074*/ 	.word	0x00000400


	//----- nvinfo : EIATTR_MIN_STACK_SIZE
	.align		4
.L_29:
        /*0078*/ 	.byte	0x04, 0x12
        /*007a*/ 	.short	(.L_31 - .L_30)
	.align		4
.L_30:
        /*007c*/ 	.word	index@(_Z11emcee_emceePfS_iijjjiP17curandStateXORWOW)
        /*0080*/ 	.word	0x00000400


	//----- nvinfo : EIATTR_MIN_STACK_SIZE
	.align		4
.L_31:
        /*0084*/ 	.byte	0x04, 0x12
        /*0086*/ 	.short	(.L_33 - .L_32)
	.align		4
.L_32:
        /*0088*/ 	.word	index@(_Z12init_walkersPfiiiP17curandStateXORWOW)
        /*008c*/ 	.word	0x00000000


	//----- nvinfo : EIATTR_MIN_STACK_SIZE
	.align		4
.L_33:
        /*0090*/ 	.byte	0x04, 0x12
        /*0092*/ 	.short	(.L_35 - .L_34)
	.align		4
.L_34:
        /*0094*/ 	.word	index@(_Z4initjjP17curandStateXORWOW)
        /*0098*/ 	.word	0x00000000
.L_35:


//--------------------- .nv.compat                --------------------------
	.section	.nv.compat,"",@"SHT_CUDA_COMPAT_INFO"
	.align	4
        /*0000*/ 	.byte	0x02, 0x09, 0x00, 0x00, 0x02, 0x02, 0x01, 0x00, 0x02, 0x05, 0x05, 0x00, 0x03, 0x07, 0x01, 0x01
        /*0010*/ 	.byte	0x02, 0x03, 0x00, 0x00, 0x02, 0x06, 0x01, 0x00, 0x04, 0x0b, 0x08, 0x00, 0x01, 0x00, 0x00, 0x00
        /*0020*/ 	.byte	0x00, 0x00, 0x00, 0x00


//--------------------- .nv.info._Z11emcee_emceePfS_iijjjiP17curandStateXORWOW --------------------------
	.section	.nv.info._Z11emcee_emceePfS_iijjjiP17curandStateXORWOW,"",@"SHT_CUDA_INFO"
	.sectionflags	@""
	.align	4


	//----- nvinfo : EIATTR_CUDA_API_VERSION
	.align		4
        /*0000*/ 	.byte	0x04, 0x37
        /*0002*/ 	.short	(.L_37 - .L_36)
.L_36:
        /*0004*/ 	.word	0x00000082


	//----- nvinfo : EIATTR_KPARAM_INFO
	.align		4
.L_37:
        /*0008*/ 	.byte	0x04, 0x17
        /*000a*/ 	.short	(.L_39 - .L_38)
.L_38:
        /*000c*/ 	.word	0x00000000
        /*0010*/ 	.short	0x0008
        /*0012*/ 	.short	0x0028
        /*0014*/ 	.byte	0x00, 0xf5, 0x21, 0x00


	//----- nvinfo : EIATTR_KPARAM_INFO
	.align		4
.L_39:
        /*0018*/ 	.byte	0x04, 0x17
        /*001a*/ 	.short	(.L_41 - .L_40)
.L_40:
        /*001c*/ 	.word	0x00000000
        /*0020*/ 	.short	0x0007
        /*0022*/ 	.short	0x0024
        /*0024*/ 	.byte	0x00, 0xf0, 0x11, 0x00


	//----- nvinfo : EIATTR_KPARAM_INFO
	.align		4
.L_41:
        /*0028*/ 	.byte	0x04, 0x17
        /*002a*/ 	.short	(.L_43 - .L_42)
.L_42:
        /*002c*/ 	.word	0x00000000
        /*0030*/ 	.short	0x0006
        /*0032*/ 	.short	0x0020
        /*0034*/ 	.byte	0x00, 0xf0, 0x11, 0x00


	//----- nvinfo : EIATTR_KPARAM_INFO
	.align		4
.L_43:
        /*0038*/ 	.byte	0x04, 0x17
        /*003a*/ 	.short	(.L_45 - .L_44)
.L_44:
        /*003c*/ 	.word	0x00000000
        /*0040*/ 	.short	0x0005
        /*0042*/ 	.short	0x001c
        /*0044*/ 	.byte	0x00, 0xf0, 0x11, 0x00


	//----- nvinfo : EIATTR_KPARAM_INFO
	.align		4
.L_45:
        /*0048*/ 	.byte	0x04, 0x17
        /*004a*/ 	.short	(.L_47 - .L_46)
.L_46:
        /*004c*/ 	.word	0x00000000
        /*0050*/ 	.short	0x0004
        /*0052*/ 	.short	0x0018
        /*0054*/ 	.byte	0x00, 0xf0, 0x11, 0x00


	//----- nvinfo : EIATTR_KPARAM_INFO
	.align		4
.L_47:
        /*0058*/ 	.byte	0x04, 0x17
        /*005a*/ 	.short	(.L_49 - .L_48)
.L_48:
        /*005c*/ 	.word	0x00000000
        /*0060*/ 	.short	0x0003
        /*0062*/ 	.short	0x0014
        /*0064*/ 	.byte	0x00, 0xf0, 0x11, 0x00


	//----- nvinfo : EIATTR_KPARAM_INFO
	.align		4
.L_49:
        /*0068*/ 	.byte	0x04, 0x17
        /*006a*/ 	.short	(.L_51 - .L_50)
.L_50:
        /*006c*/ 	.word	0x00000000
        /*0070*/ 	.short	0x0002
        /*0072*/ 	.short	0x0010
        /*0074*/ 	.byte	0x00, 0xf0, 0x11, 0x00


	//----- nvinfo : EIATTR_KPARAM_INFO
	.align		4
.L_51:
        /*0078*/ 	.byte	0x04, 0x17
        /*007a*/ 	.short	(.L_53 - .L_52)
.L_52:
        /*007c*/ 	.word	0x00000000
        /*0080*/ 	.short	0x0001
        /*0082*/ 	.short	0x0008
        /*0084*/ 	.byte	0x00, 0xf5, 0x21, 0x00


	//----- nvinfo : EIATTR_KPARAM_INFO
	.align		4
.L_53:
        /*0088*/ 	.byte	0x04, 0x17
        /*008a*/ 	.short	(.L_55 - .L_54)
.L_54:
        /*008c*/ 	.word	0x00000000
        /*0090*/ 	.short	0x0000
        /*0092*/ 	.short	0x0000
        /*0094*/ 	.byte	0x00, 0xf5, 0x21, 0x00


	//----- nvinfo : EIATTR_SPARSE_MMA_MASK
	.align		4
.L_55:
        /*0098*/ 	.byte	0x03, 0x50
        /*009a*/ 	.short	0x0000


	//----- nvinfo : EIATTR_MAXREG_COUNT
	.align		4
        /*009c*/ 	.byte	0x03, 0x1b
        /*009e*/ 	.short	0x00ff


	//----- nvinfo : EIATTR_NUM_BARRIERS
	.align		4
        /*00a0*/ 	.byte	0x02, 0x4c
        /*00a2*/ 	.byte	0x01
	.zero		1


	//----- nvinfo : EIATTR_MERCURY_ISA_VERSION
	.align		4
        /*00a4*/ 	.byte	0x03, 0x5f
        /*00a6*/ 	.short	0x0101


	//----- nvinfo : EIATTR_VRC_CTA_INIT_COUNT
	.align		4
        /*00a8*/ 	.byte	0x02, 0x4a
	.zero		1
	.zero		1


	//----- nvinfo : EIATTR_EXIT_INSTR_OFFSETS
	.align		4
        /*00ac*/ 	.byte	0x04, 0x1c
        /*00ae*/ 	.short	(.L_57 - .L_56)


	//   ....[0]....
.L_56:
        /*00b0*/ 	.word	0x00000070


	//   ....[1]....
        /*00b4*/ 	.word	0x00006590


	//----- nvinfo : EIATTR_CRS_STACK_SIZE
	.align		4
.L_57:
        /*00b8*/ 	.byte	0x04, 0x1e
        /*00ba*/ 	.short	(.L_59 - .L_58)
.L_58:
        /*00bc*/ 	.word	0x00000000


	//----- nvinfo : EIATTR_CBANK_PARAM_SIZE
	.align		4
.L_59:
        /*00c0*/ 	.byte	0x03, 0x19
        /*00c2*/ 	.short	0x0030


	//----- nvinfo : EIATTR_PARAM_CBANK
	.align		4
        /*00c4*/ 	.byte	0x04, 0x0a
        /*00c6*/ 	.short	(.L_61 - .L_60)
	.align		4
.L_60:
        /*00c8*/ 	.word	index@(.nv.constant0._Z11emcee_emceePfS_iijjjiP17curandStateXORWOW)
        /*00cc*/ 	.short	0x0380
        /*00ce*/ 	.short	0x0030


	//----- nvinfo : EIATTR_SW_WAR
	.align		4
.L_61:
        /*00d0*/ 	.byte	0x04, 0x36
        /*00d2*/ 	.short	(.L_63 - .L_62)
.L_62:
        /*00d4*/ 	.word	0x00000008
.L_63:


//--------------------- .nv.info._Z12init_walkersPfiiiP17curandStateXORWOW --------------------------
	.section	.nv.info._Z12init_walkersPfiiiP17curandStateXORWOW,"",@"SHT_CUDA_INFO"
	.sectionflags	@""
	.align	4


	//----- nvinfo : EIATTR_CUDA_API_VERSION
	.align		4
        /*0000*/ 	.byte	0x04, 0x37
        /*0002*/ 	.short	(.L_65 - .L_64)
.L_64:
        /*0004*/ 	.word	0x00000082


	//----- nvinfo : EIATTR_KPARAM_INFO
	.align		4
.L_65:
        /*0008*/ 	.byte	0x04, 0x17
        /*000a*/ 	.short	(.L_67 - .L_66)
.L_66:
        /*000c*/ 	.word	0x00000000
        /*0010*/ 	.short	0x0004
        /*0012*/ 	.short	0x0018
        /*0014*/ 	.byte	0x00, 0xf5, 0x21, 0x00


	//----- nvinfo : EIATTR_KPARAM_INFO
	.align		4
.L_67:
        /*0018*/ 	.byte	0x04, 0x17
        /*001a*/ 	.short	(.L_69 - .L_68)
.L_68:
        /*001c*/ 	.word	0x00000000
        /*0020*/ 	.short	0x0003
        /*0022*/ 	.short	0x0010
        /*0024*/ 	.byte	0x00, 0xf0, 0x11, 0x00


	//----- nvinfo : EIATTR_KPARAM_INFO
	.align		4
.L_69:
        /*0028*/ 	.byte	0x04, 0x17
        /*002a*/ 	.short	(.L_71 - .L_70)
.L_70:
        /*002c*/ 	.word	0x00000000
        /*0030*/ 	.short	0x0002
        /*0032*/ 	.short	0x000c
        /*0034*/ 	.byte	0x00, 0xf0, 0x11, 0x00


	//----- nvinfo : EIATTR_KPARAM_INFO
	.align		4
.L_71:
        /*0038*/ 	.byte	0x04, 0x17
        /*003a*/ 	.short	(.L_73 - .L_72)
.L_72:
        /*003c*/ 	.word	0x00000000
        /*0040*/ 	.short	0x0001
        /*0042*/ 	.short	0x0008
        /*0044*/ 	.byte	0x00, 0xf0, 0x11, 0x00


	//----- nvinfo : EIATTR_KPARAM_INFO
	.align		4
.L_73:
        /*0048*/ 	.byte	0x04, 0x17
        /*004a*/ 	.short	(.L_75 - .L_74)
.L_74:
        /*004c*/ 	.word	0x00000000
        /*0050*/ 	.short	0x0000
        /*0052*/ 	.short	0x0000
        /*0054*/ 	.byte	0x00, 0xf5, 0x21, 0x00


	//----- nvinfo : EIATTR_SPARSE_MMA_MASK
	.align		4
.L_75:
        /*0058*/ 	.byte	0x03, 0x50
        /*005a*/ 	.short	0x0000


	//----- nvinfo : EIATTR_MAXREG_COUNT
	.align		4
        /*005c*/ 	.byte	0x03, 0x1b
        /*005e*/ 	.short	0x00ff


	//----- nvinfo : EIATTR_MERCURY_ISA_VERSION
	.align		4
        /*0060*/ 	.byte	0x03, 0x5f
        /*0062*/ 	.short	0x0101


	//----- nvinfo : EIATTR_VRC_CTA_INIT_COUNT
	.align		4
        /*0064*/ 	.byte	0x02, 0x4a
	.zero		1
	.zero		1


	//----- nvinfo : EIATTR_EXIT_INSTR_OFFSETS
	.align		4
        /*0068*/ 	.byte	0x04, 0x1c
        /*006a*/ 	.short	(.L_77 - .L_76)


	//   ....[0]....
.L_76:
        /*006c*/ 	.word	0x00000080


	//   ....[1]....
        /*0070*/ 	.word	0x00000900


	//   ....[2]....
        /*0074*/ 	.word	0x00000d40


	//   ....[3]....
        /*0078*/ 	.word	0x00000f70


	//----- nvinfo : EIATTR_CBANK_PARAM_SIZE
	.align		4
.L_77:
        /*007c*/ 	.byte	0x03, 0x19
        /*007e*/ 	.short	0x0020


	//----- nvinfo : EIATTR_PARAM_CBANK
	.align		4
        /*0080*/ 	.byte	0x04, 0x0a
        /*0082*/ 	.short	(.L_79 - .L_78)
	.align		4
.L_78:
        /*0084*/ 	.word	index@(.nv.constant0._Z12init_walkersPfiiiP17curandStateXORWOW)
        /*0088*/ 	.short	0x0380
        /*008a*/ 	.short	0x0020


	//----- nvinfo : EIATTR_SW_WAR
	.align		4
.L_79:
        /*008c*/ 	.byte	0x04, 0x36
        /*008e*/ 	.short	(.L_81 - .L_80)
.L_80:
        /*0090*/ 	.word	0x00000008
.L_81:


//--------------------- .nv.info._Z4initjjP17curandStateXORWOW --------------------------
	.section	.nv.info._Z4initjjP17curandStateXORWOW,"",@"SHT_CUDA_INFO"
	.sectionflags	@""
	.align	4


	//----- nvinfo : EIATTR_CUDA_API_VERSION
	.align		4
        /*0000*/ 	.byte	0x04, 0x37
        /*0002*/ 	.short	(.L_83 - .L_82)
.L_82:
        /*0004*/ 	.word	0x00000082


	//----- nvinfo : EIATTR_KPARAM_INFO
	.align		4
.L_83:
        /*0008*/ 	.byte	0x04, 0x17
        /*000a*/ 	.short	(.L_85 - .L_84)
.L_84:
        /*000c*/ 	.word	0x00000000
        /*0010*/ 	.short	0x0002
        /*0012*/ 	.short	0x0008
        /*0014*/ 	.byte	0x00, 0xf5, 0x21, 0x00


	//----- nvinfo : EIATTR_KPARAM_INFO
	.align		4
.L_85:
        /*0018*/ 	.byte	0x04, 0x17
        /*001a*/ 	.short	(.L_87 - .L_86)
.L_86:
        /*001c*/ 	.word	0x00000000
        /*0020*/ 	.short	0x0001
        /*0022*/ 	.short	0x0004
        /*0024*/ 	.byte	0x00, 0xf0, 0x11, 0x00


	//----- nvinfo : EIATTR_KPARAM_INFO
	.align		4
.L_87:
        /*0028*/ 	.byte	0x04, 0x17
        /*002a*/ 	.short	(.L_89 - .L_88)
.L_88:
        /*002c*/ 	.word	0x00000000
        /*0030*/ 	.short	0x0000
        /*0032*/ 	.short	0x0000
        /*0034*/ 	.byte	0x00, 0xf0, 0x11, 0x00


	//----- nvinfo : EIATTR_SPARSE_MMA_MASK
	.align		4
.L_89:
        /*0038*/ 	.byte	0x03, 0x50
        /*003a*/ 	.short	0x0000


	//----- nvinfo : EIATTR_MAXREG_COUNT
	.align		4
        /*003c*/ 	.byte	0x03, 0x1b
        /*003e*/ 	.short	0x00ff


	//----- nvinfo : EIATTR_MERCURY_ISA_VERSION
	.align		4
        /*0040*/ 	.byte	0x03, 0x5f
        /*0042*/ 	.short	0x0101


	//----- nvinfo : EIATTR_VRC_CTA_INIT_COUNT
	.align		4
        /*0044*/ 	.byte	0x02, 0x4a
	.zero		1
	.zero		1


	//----- nvinfo : EIATTR_EXIT_INSTR_OFFSETS
	.align		4
        /*0048*/ 	.byte	0x04, 0x1c
        /*004a*/ 	.short	(.L_91 - .L_90)


	//   ....[0]....
.L_90:
        /*004c*/ 	.word	0x00000070


	//   ....[1]....
        /*0050*/ 	.word	0x00000ee0


	//----- nvinfo : EIATTR_CRS_STACK_SIZE
	.align		4
.L_91:
        /*0054*/ 	.byte	0x04, 0x1e
        /*0056*/ 	.short	(.L_93 - .L_92)
.L_92:
        /*0058*/ 	.word	0x00000000


	//----- nvinfo : EIATTR_CBANK_PARAM_SIZE
	.align		4
.L_93:
        /*005c*/ 	.byte	0x03, 0x19
        /*005e*/ 	.short	0x0010


	//----- nvinfo : EIATTR_PARAM_CBANK
	.align		4
        /*0060*/ 	.byte	0x04, 0x0a
        /*0062*/ 	.short	(.L_95 - .L_94)
	.align		4
.L_94:
        /*0064*/ 	.word	index@(.nv.constant0._Z4initjjP17curandStateXORWOW)
        /*0068*/ 	.short	0x0380
        /*006a*/ 	.short	0x0010


	//----- nvinfo : EIATTR_SW_WAR
	.align		4
.L_95:
        /*006c*/ 	.byte	0x04, 0x36
        /*006e*/ 	.short	(.L_97 - .L_96)
.L_96:
        /*0070*/ 	.word	0x00000008
.L_97:


//--------------------- .nv.callgraph             --------------------------
	.section	.nv.callgraph,"",@"SHT_CUDA_CALLGRAPH"
	.align	4
	.sectionentsize	8
	.align		4
        /*0000*/ 	.word	0x00000000
	.align		4
        /*0004*/ 	.word	0xffffffff
	.align		4
        /*0008*/ 	.word	0x00000000
	.align		4
        /*000c*/ 	.word	0xfffffffe
	.align		4
        /*0010*/ 	.word	0x00000000
	.align		4
        /*0014*/ 	.word	0xfffffffd
	.align		4
        /*0018*/ 	.word	0x00000000
	.align		4
        /*001c*/ 	.word	0xfffffffc


//--------------------- .nv.constant4             --------------------------
	.section	.nv.constant4,"a",@progbits
	.align	8
	.align		8
.nv.constant4:
        /*0000*/ 	.dword	precalc_xorwow_matrix
	.align		8
        /*0008*/ 	.dword	precalc_xorwow_offset_matrix
	.align		8
        /*0010*/ 	.dword	mrg32k3aM1
	.align		8
        /*0018*/ 	.dword	mrg32k3aM2
	.align		8
        /*0020*/ 	.dword	mrg32k3aM1SubSeq
	.align		8
        /*0028*/ 	.dword	mrg32k3aM2SubSeq
	.align		8
        /*0030*/ 	.dword	mrg32k3aM1Seq
	.align		8
        /*0038*/ 	.dword	mrg32k3aM2Seq


//--------------------- .nv.constant3             --------------------------
	.section	.nv.constant3,"a",@progbits
	.align	8
.nv.constant3:
	.type		__cr_lgamma_table,@object
	.size		__cr_lgamma_table,(center_d - __cr_lgamma_table)
__cr_lgamma_table:
        /*0000*/ 	.byte	0x00, 0x00, 0x00, 0x00, 0x00, 0x00, 0x00, 0x00, 0x00, 0x00, 0x00, 0x00, 0x00, 0x00, 0x00, 0x00
        /*0010*/ 	.byte	0xef, 0x39, 0xfa, 0xfe, 0x42, 0x2e, 0xe6, 0x3f, 0x02, 0x20, 0x2a, 0xfa, 0x0b, 0xab, 0xfc, 0x3f
        /*0020*/ 	.byte	0xf9, 0x2c, 0x92, 0x7c, 0xa7, 0x6c, 0x09, 0x40, 0xc9, 0x79, 0x44, 0x3c, 0x64, 0x26, 0x13, 0x40
        /*0030*/ 	.byte	0xca, 0x01, 0xcf, 0x3a, 0x27, 0x51, 0x1a, 0x40, 0x30, 0xcc, 0x2d, 0xf3, 0xe1, 0x0c, 0x21, 0x40
        /*0040*/ 	.byte	0x0d, 0xb7, 0xfc, 0x82, 0x8e, 0x35, 0x25, 0x40
	.type		center_d,@object
	.size		center_d,(.L_9 - center_d)
center_d:
	.zero		8
.L_9:


//--------------------- .text._Z11emcee_emceePfS_iijjjiP17curandStateXORWOW --------------------------
	.section	.text._Z11emcee_emceePfS_iijjjiP17curandStateXORWOW,"ax",@progbits
	.align	128
        .global         _Z11emcee_emceePfS_iijjjiP17curandStateXORWOW
        .type           _Z11emcee_emceePfS_iijjjiP17curandStateXORWOW,@function
        .size           _Z11emcee_emceePfS_iijjjiP17curandStateXORWOW,(.L_x_121 - _Z11emcee_emceePfS_iijjjiP17curandStateXORWOW)
        .other          _Z11emcee_emceePfS_iijjjiP17curandStateXORWOW,@"STO_CUDA_ENTRY STV_DEFAULT"
_Z11emcee_emceePfS_iijjjiP17curandStateXORWOW:
.text._Z11emcee_emceePfS_iijjjiP17curandStateXORWOW:
[----:B------:R-:W0:Y:S01]  /*0000*/  LDC R1, c[0x0][0x37c] ;  /* 0x0000df00ff017b82 */ /* 0x000e220000000800 */
[----:B------:R-:W1:Y:S01]  /*0010*/  LDCU UR4, c[0x0][0x3a0] ;  /* 0x00007400ff0477ac */ /* 0x000e620008000800 */
[----:B0-----:R-:W-:-:S04]  /*0020*/  IADD3 R1, PT, PT, R1, -0x400, RZ ;  /* 0xfffffc0001017810 */ /* 0x001fc80007ffe0ff */
[C---:B------:R-:W-:Y:S02]  /*0030*/  R2UR UR10, R1.reuse ;  /* 0x00000000010a72ca */ /* 0x040fe400000e0000 */
[----:B------:R-:W-:Y:S02]  /*0040*/  R2UR UR11, R1 ;  /* 0x00000000010b72ca */ /* 0x000fe400000e0000 */
[----:B-1----:R-:W-:Y:S01]  /*0050*/  ISETP.NE.AND P0, PT, RZ, UR4, PT ;  /* 0x00000004ff007c0c */ /* 0x002fe2000bf05270 */
[----:B------:R-:W0:-:S12]  /*0060*/  S2UR UR4, SR_CTAID.X ;  /* 0x00000000000479c3 */ /* 0x000e180000002500 */
[----:B0-----:R-:W-:Y:S05]  /*0070*/  @!P0 EXIT ;  /* 0x000000000000894d */ /* 0x001fea0003800000 */
[----:B------:R-:W0:Y:S01]  /*0080*/  LDCU UR6, c[0x0][0x39c] ;  /* 0x00007380ff0677ac */ /* 0x000e220008000800 */
[----:B------:R-:W1:Y:S01]  /*0090*/  S2R R7, SR_TID.X ;  /* 0x0000000000077919 */ /* 0x000e620000002100 */
[----:B------:R-:W2:Y:S01]  /*00a0*/  LDC.64 R14, c[0x0][0x390] ;  /* 0x0000e400ff0e7b82 */ /* 0x000ea20000000a00 */
[----:B------:R-:W3:Y:S01]  /*00b0*/  LDCU UR5, c[0x0][0x360] ;  /* 0x00006c00ff0577ac */ /* 0x000ee20008000800 */
[----:B------:R-:W4:Y:S06]  /*00c0*/  LDCU UR7, c[0x0][0x3a4] ;  /* 0x00007480ff0777ac */ /* 0x000f2c0008000800 */
[----:B------:R-:W5:Y:S01]  /*00d0*/  LDC.64 R12, c[0x0][0x3a8] ;  /* 0x0000ea00ff0c7b82 */ /* 0x000f620000000a00 */
[----:B------:R-:W1:Y:S01]  /*00e0*/  LDCU.64 UR8, c[0x0][0x358] ;  /* 0x00006b00ff0877ac */ /* 0x000e620008000a00 */
[----:B0-----:R-:W-:-:S02]  /*00f0*/  UIADD3 UR12, UPT, UPT, UR6, -0x1, URZ ;  /* 0xffffffff060c7890 */ /* 0x001fc4000fffe0ff */
[----:B------:R-:W-:Y:S02]  /*0100*/  ULOP3.LUT UR14, UR6, 0x7, URZ, 0xc0, !UPT ;  /* 0x00000007060e7892 */ /* 0x000fe4000f8ec0ff */
[----:B---3--:R-:W-:Y:S02]  /*0110*/  UIMAD UR4, UR4, UR5, URZ ;  /* 0x00000005040472a4 */ /* 0x008fe4000f8e02ff */
[----:B------:R-:W-:Y:S01]  /*0120*/  I2FP.F32.U32 R0, UR12 ;  /* 0x0000000c00007c45 */ /* 0x000fe20008201000 */
[----:B------:R-:W-:Y:S01]  /*0130*/  ULOP3.LUT UR5, UR6, 0xfffffff8, URZ, 0xc0, !UPT ;  /* 0xfffffff806057892 */ /* 0x000fe2000f8ec0ff */
[----:B--2---:R-:W-:Y:S01]  /*0140*/  I2FP.F32.U32 R4, R14 ;  /* 0x0000000e00047245 */ /* 0x004fe20000201000 */
[----:B------:R-:W-:Y:S01]  /*0150*/  ULOP3.LUT UR15, UR6, 0x3, URZ, 0xc0, !UPT ;  /* 0x00000003060f7892 */ /* 0x000fe2000f8ec0ff */
[----:B------:R-:W-:Y:S01]  /*0160*/  R2UR UR13, R0 ;  /* 0x00000000000d72ca */ /* 0x000fe200000e0000 */
[----:B------:R-:W-:Y:S01]  /*0170*/  ULOP3.LUT UR16, UR6, 0xf, URZ, 0xc0, !UPT ;  /* 0x0000000f06107892 */ /* 0x000fe2000f8ec0ff */
[----:B----4-:R-:W-:Y:S01]  /*0180*/  I2FP.F32.S32 R0, UR7 ;  /* 0x0000000700007c45 */ /* 0x010fe20008201400 */
[----:B------:R-:W-:Y:S01]  /*0190*/  ULOP3.LUT UR17, UR6, 0x1, URZ, 0xc0, !UPT ;  /* 0x0000000106117892 */ /* 0x000fe2000f8ec0ff */
[----:B------:R-:W-:Y:S01]  /*01a0*/  MOV R9, UR5 ;  /* 0x0000000500097c02 */ /* 0x000fe20008000f00 */
[----:B------:R-:W-:Y:S01]  /*01b0*/  ULOP3.LUT UR6, UR6, 0xfffffff0, URZ, 0xc0, !UPT ;  /* 0xfffffff006067892 */ /* 0x000fe2000f8ec0ff */
[----:B-1----:R-:W-:Y:S01]  /*01c0*/  IADD3 R3, PT, PT, R7, UR4, RZ ;  /* 0x0000000407037c10 */ /* 0x002fe2000fffe0ff */
[----:B------:R-:W-:Y:S01]  /*01d0*/  UIADD3 UR19, UPT, UPT, UR14, -0x1, URZ ;  /* 0xffffffff0e137890 */ /* 0x000fe2000fffe0ff */
[----:B------:R-:W-:-:S02]  /*01e0*/  R2UR UR18, R0 ;  /* 0x00000000001272ca */ /* 0x000fc400000e0000 */
[C---:B------:R-:W-:Y:S01]  /*01f0*/  IADD3 R2, PT, PT, R14.reuse, UR4, R7 ;  /* 0x000000040e027c10 */ /* 0x040fe2000fffe007 */
[C-C-:B------:R-:W-:Y:S01]  /*0200*/  IMAD R6, R14.reuse, 0x5, R3.reuse ;  /* 0x000000050e067824 */ /* 0x140fe200078e0203 */
[----:B------:R-:W-:Y:S01]  /*0210*/  I2FP.F32.U32 R0, R15 ;  /* 0x0000000f00007245 */ /* 0x000fe20000201000 */
[----:B------:R-:W-:Y:S01]  /*0220*/  IMAD.U32 R5, RZ, RZ, UR13 ;  /* 0x0000000dff057e24 */ /* 0x000fe2000f8e00ff */
[----:B------:R-:W-:Y:S01]  /*0230*/  UMOV UR4, URZ ;  /* 0x000000ff00047c82 */ /* 0x000fe20008000000 */
[----:B------:R-:W-:Y:S02]  /*0240*/  IMAD R7, R14, 0x6, R3 ;  /* 0x000000060e077824 */ /* 0x000fe400078e0203 */
[----:B------:R-:W-:Y:S01]  /*0250*/  FMUL R5, R5, 0.5 ;  /* 0x3f00000005057820 */ /* 0x000fe20000400000 */
[----:B-----5:R-:W-:-:S03]  /*0260*/  IMAD.WIDE R12, R3, 0x30, R12 ;  /* 0x00000030030c7825 */ /* 0x020fc600078e020c */
[----:B------:R0:W1:Y:S02]  /*0270*/  FRND.TRUNC R8, R5 ;  /* 0x0000000500087307 */ /* 0x000064000020d000 */
[--C-:B0-----:R-:W-:Y:S02]  /*0280*/  IMAD R5, R14, 0x4, R3.reuse ;  /* 0x000000040e057824 */ /* 0x101fe400078e0203 */
[----:B-1----:R-:W-:Y:S01]  /*0290*/  FADD R10, R8, R8 ;  /* 0x00000008080a7221 */ /* 0x002fe20000000000 */
[----:B------:R-:W-:-:S03]  /*02a0*/  IMAD R8, R14, 0x7, R3 ;  /* 0x000000070e087824 */ /* 0x000fc600078e0203 */
[----:B------:R-:W-:-:S07]  /*02b0*/  FADD R10, -R10, UR13 ;  /* 0x0000000d0a0a7e21 */ /* 0x000fce0008000100 */
.L_x_85:
[----:B0-----:R-:W0:Y:S01]  /*02c0*/  LDCU UR5, c[0x0][0x390] ;  /* 0x00007200ff0577ac */ /* 0x001e220008000800 */
[----:B------:R-:W-:Y:S01]  /*02d0*/  BSSY.RECONVERGENT B0, `(.L_x_0) ;  /* 0x000031e000007945 */ /* 0x000fe20003800200 */
[----:B----4-:R-:W-:Y:S01]  /*02e0*/  IMAD.MOV.U32 R11, RZ, RZ, -0x3fcc0000 ;  /* 0xc0340000ff0b7424 */ /* 0x010fe200078e00ff */
[----:B-1----:R-:W1:Y:S01]  /*02f0*/  LDCU UR7, c[0x0][0x3a0] ;  /* 0x00007400ff0777ac */ /* 0x002e620008000800 */
[----:B------:R-:W-:Y:S01]  /*0300*/  UIADD3 UR4, UPT, UPT, UR4, 0x1, URZ ;  /* 0x0000000104047890 */ /* 0x000fe2000fffe0ff */
[----:B0-----:R-:W-:Y:S01]  /*0310*/  ISETP.GE.AND P0, PT, R3, UR5, PT ;  /* 0x0000000503007c0c */ /* 0x001fe2000bf06270 */
[----:B------:R-:W-:Y:S02]  /*0320*/  UMOV UR5, URZ ;  /* 0x000000ff00057c82 */ /* 0x000fe40008000000 */
[----:B-1----:R-:W-:-:S10]  /*0330*/  UISETP.NE.AND UP0, UPT, UR4, UR7, UPT ;  /* 0x000000070400728c */ /* 0x002fd4000bf05270 */
[----:B--23--:R-:W-:Y:S05]  /*0340*/  @P0 BRA `(.L_x_1) ;  /* 0x0000003000580947 */ /* 0x00cfea0003800000 */
[----:B------:R-:W2:Y:S04]  /*0350*/  LDG.E.64 R44, desc[UR8][R12.64] ;  /* 0x000000080c2c7981 */ /* 0x000ea8000c1e1b00 */
[----:B------:R-:W3:Y:S04]  /*0360*/  LDG.E.64 R36, desc[UR8][R12.64+0x10] ;  /* 0x000010080c247981 */ /* 0x000ee8000c1e1b00 */
[----:B------:R-:W4:Y:S04]  /*0370*/  LDG.E.64 R14, desc[UR8][R12.64+0x8] ;  /* 0x000008080c0e7981 */ /* 0x000f28000c1e1b00 */
[----:B------:R0:W5:Y:S04]  /*0380*/  LDG.E R53, desc[UR8][R12.64+0x20] ;  /* 0x000020080c357981 */ /* 0x000168000c1e1900 */
[----:B------:R0:W5:Y:S04]  /*0390*/  LDG.E.64 R54, desc[UR8][R12.64+0x28] ;  /* 0x000028080c367981 */ /* 0x000168000c1e1b00 */
[----:B------:R0:W5:Y:S01]  /*03a0*/  LDG.E.64 R38, desc[UR8][R12.64+0x18] ;  /* 0x000018080c267981 */ /* 0x000162000c1e1b00 */
[----:B------:R-:W-:Y:S01]  /*03b0*/  HFMA2 R21, -RZ, RZ, 0.1171875, 0 ;  /* 0x2f800000ff157431 */ /* 0x000fe200000001ff */
[----:B------:R-:W-:-:S04]  /*03c0*/  UIADD3 UR7, UPT, UPT, UR18, -0xd000000, URZ ;  /* 0xf300000012077890 */ /* 0x000fc8000fffe0ff */
[----:B------:R-:W-:Y:S01]  /*03d0*/  UISETP.GT.U32.AND UP1, UPT, UR7, 0x727fffff, UPT ;  /* 0x727fffff0700788c */ /* 0x000fe2000bf24070 */
[----:B--2---:R-:W-:-:S04]  /*03e0*/  SHF.R.U32.HI R16, RZ, 0x2, R45 ;  /* 0x00000002ff107819 */ /* 0x004fc8000001162d */
[----:B------:R-:W-:Y:S02]  /*03f0*/  LOP3.LUT R16, R16, R45, RZ, 0x3c, !PT ;  /* 0x0000002d10107212 */ /* 0x000fe400078e3cff */
[----:B---3--:R-:W-:-:S03]  /*0400*/  SHF.L.U32 R18, R37, 0x4, RZ ;  /* 0x0000000425127819 */ /* 0x008fc600000006ff */
[----:B------:R-:W-:-:S05]  /*0410*/  IMAD.SHL.U32 R17, R16, 0x2, RZ ;  /* 0x0000000210117824 */ /* 0x000fca00078e00ff */
[----:B------:R-:W-:-:S04]  /*0420*/  LOP3.LUT R17, R37, R18, R17, 0x96, !PT ;  /* 0x0000001225117212 */ /* 0x000fc800078e9611 */
[----:B------:R-:W-:Y:S02]  /*0430*/  LOP3.LUT R47, R17, R16, RZ, 0x3c, !PT ;  /* 0x00000010112f7212 */ /* 0x000fe400078e3cff */
[----:B----4-:R-:W-:Y:S02]  /*0440*/  SHF.R.U32.HI R17, RZ, 0x2, R14 ;  /* 0x00000002ff117819 */ /* 0x010fe4000001160e */
[----:B------:R-:W-:Y:S02]  /*0450*/  IADD3 R16, PT, PT, R44, 0x587c5, R47 ;  /* 0x000587c52c107810 */ /* 0x000fe40007ffe02f */
[----:B------:R-:W-:Y:S02]  /*0460*/  LOP3.LUT R14, R17, R14, RZ, 0x3c, !PT ;  /* 0x0000000e110e7212 */ /* 0x000fe400078e3cff */
[----:B------:R-:W-:Y:S02]  /*0470*/  I2FP.F32.U32 R16, R16 ;  /* 0x0000001000107245 */ /* 0x000fe40000201000 */
[----:B------:R-:W-:Y:S01]  /*0480*/  SHF.L.U32 R19, R47, 0x4, RZ ;  /* 0x000000042f137819 */ /* 0x000fe200000006ff */
[----:B------:R-:W-:-:S02]  /*0490*/  IMAD.SHL.U32 R18, R14, 0x2, RZ ;  /* 0x000000020e127824 */ /* 0x000fc400078e00ff */
[----:B------:R-:W-:Y:S01]  /*04a0*/  FFMA R17, R16, R21, 1.1641532182693481445e-10 ;  /* 0x2f00000010117423 */ /* 0x000fe20000000015 */
[----:B------:R-:W-:Y:S02]  /*04b0*/  SHF.R.U32.HI R16, RZ, 0x2, R15 ;  /* 0x00000002ff107819 */ /* 0x000fe4000001160f */
[----:B------:R-:W-:Y:S01]  /*04c0*/  LOP3.LUT R18, R14, R18, R19, 0x96, !PT ;  /* 0x000000120e127212 */ /* 0x000fe200078e9613 */
[----:B------:R-:W-:Y:S01]  /*04d0*/  FMUL R17, R0, R17 ;  /* 0x0000001100117220 */ /* 0x000fe20000400000 */
[----:B------:R-:W-:Y:S02]  /*04e0*/  LOP3.LUT R16, R16, R15, RZ, 0x3c, !PT ;  /* 0x0000000f10107212 */ /* 0x000fe400078e3cff */
[----:B------:R-:W-:Y:S02]  /*04f0*/  LOP3.LUT R40, R18, R47, RZ, 0x3c, !PT ;  /* 0x0000002f12287212 */ /* 0x000fe400078e3cff */
[----:B------:R-:W-:Y:S01]  /*0500*/  MUFU.RSQ R18, UR18 ;  /* 0x0000001200127d08 */ /* 0x000fe20008001400 */
[----:B------:R-:W-:Y:S01]  /*0510*/  IMAD.SHL.U32 R14, R16, 0x2, RZ ;  /* 0x00000002100e7824 */ /* 0x000fe200078e00ff */
[----:B------:R-:W-:-:S04]  /*0520*/  SHF.L.U32 R15, R40, 0x4, RZ ;  /* 0x00000004280f7819 */ /* 0x000fc800000006ff */
[----:B------:R-:W-:Y:S01]  /*0530*/  LOP3.LUT R15, R16, R14, R15, 0x96, !PT ;  /* 0x0000000e100f7212 */ /* 0x000fe200078e960f */
[----:B------:R-:W-:Y:S01]  /*0540*/  IMAD.U32 R16, RZ, RZ, UR18 ;  /* 0x00000012ff107e24 */ /* 0x000fe2000f8e00ff */
[----:B------:R-:W1:Y:S01]  /*0550*/  FRND.CEIL R17, R17 ;  /* 0x0000001100117307 */ /* 0x000e620000209000 */
[C---:B------:R-:W-:Y:S02]  /*0560*/  IADD3 R14, PT, PT, R44.reuse, 0xb0f8a, R40 ;  /* 0x000b0f8a2c0e7810 */ /* 0x040fe40007ffe028 */
[----:B------:R-:W-:Y:S02]  /*0570*/  IADD3 R44, PT, PT, R44, 0x10974f, RZ ;  /* 0x0010974f2c2c7810 */ /* 0x000fe40007ffe0ff */
[----:B------:R-:W-:Y:S02]  /*0580*/  LOP3.LUT R41, R15, R40, RZ, 0x3c, !PT ;  /* 0x000000280f297212 */ /* 0x000fe400078e3cff */
[----:B------:R-:W-:-:S03]  /*0590*/  I2FP.F32.U32 R14, R14 ;  /* 0x0000000e000e7245 */ /* 0x000fc60000201000 */
[----:B------:R-:W-:Y:S02]  /*05a0*/  IMAD.IADD R15, R41, 0x1, R44 ;  /* 0x00000001290f7824 */ /* 0x000fe400078e022c */
[----:B------:R-:W-:Y:S01]  /*05b0*/  FFMA R14, R14, R21, 1.1641532182693481445e-10 ;  /* 0x2f0000000e0e7423 */ /* 0x000fe20000000015 */
[----:B-1----:R-:W-:Y:S02]  /*05c0*/  FADD R42, R17, -1 ;  /* 0xbf800000112a7421 */ /* 0x002fe40000000000 */
[----:B------:R-:W-:Y:S01]  /*05d0*/  I2FP.F32.U32 R15, R15 ;  /* 0x0000000f000f7245 */ /* 0x000fe20000201000 */
[----:B------:R-:W-:-:S03]  /*05e0*/  FADD R17, R16, -1 ;  /* 0xbf80000010117421 */ /* 0x000fc60000000000 */
[----:B------:R-:W1:Y:S01]  /*05f0*/  F2I.TRUNC.NTZ R42, R42 ;  /* 0x0000002a002a7305 */ /* 0x000e62000020f100 */
[----:B------:R-:W-:Y:S01]  /*0600*/  FFMA R16, R14, R17, 1 ;  /* 0x3f8000000e107423 */ /* 0x000fe20000000011 */
[----:B------:R-:W-:Y:S01]  /*0610*/  FFMA R52, R15, R21, 1.1641532182693481445e-10 ;  /* 0x2f0000000f347423 */ /* 0x000fe20000000015 */
[----:B0-----:R-:W-:Y:S06]  /*0620*/  BRA.U !UP1, `(.L_x_2) ;  /* 0x00000001091c7547 */ /* 0x001fec000b800000 */
[----:B------:R-:W-:Y:S01]  /*0630*/  BSSY.RECONVERGENT B1, `(.L_x_3) ;  /* 0x0000004000017945 */ /* 0x000fe20003800200 */
[----:B------:R-:W-:Y:S02]  /*0640*/  MOV R14, UR18 ;  /* 0x00000012000e7c02 */ /* 0x000fe40008000f00 */
[----:B------:R-:W-:-:S07]  /*0650*/  MOV R21, 0x670 ;  /* 0x0000067000157802 */ /* 0x000fce0000000f00 */
[----:B-1---5:R-:W-:Y:S05]  /*0660*/  CALL.REL.NOINC `($__internal_1_$__cuda_sm20_sqrt_rn_f32_slowpath) ;  /* 0x00000064004c7944 */ /* 0x022fea0003c00000 */
[----:B------:R-:W-:Y:S05]  /*0670*/  BSYNC.RECONVERGENT B1 ;  /* 0x0000000000017941 */ /* 0x000fea0003800200 */
.L_x_3:
[----:B------:R-:W-:Y:S01]  /*0680*/  IMAD.MOV.U32 R15, RZ, RZ, R17 ;  /* 0x000000ffff0f7224 */ /* 0x000fe200078e0011 */
[----:B------:R-:W-:Y:S06]  /*0690*/  BRA `(.L_x_4) ;  /* 0x0000000000107947 */ /* 0x000fec0003800000 */
.L_x_2:
[C---:B------:R-:W-:Y:S01]  /*06a0*/  FMUL.FTZ R15, R18.reuse, UR18 ;  /* 0x00000012120f7c20 */ /* 0x040fe20008410000 */
[----:B------:R-:W-:-:S03]  /*06b0*/  FMUL.FTZ R18, R18, 0.5 ;  /* 0x3f00000012127820 */ /* 0x000fc60000410000 */
[----:B------:R-:W-:-:S04]  /*06c0*/  FFMA R14, -R15, R15, UR18 ;  /* 0x000000120f0e7e23 */ /* 0x000fc8000800010f */
[----:B------:R-:W-:-:S07]  /*06d0*/  FFMA R15, R14, R18, R15 ;  /* 0x000000120e0f7223 */ /* 0x000fce000000000f */
.L_x_4:
[----:B------:R-:W0:Y:S01]  /*06e0*/  MUFU.RCP R14, R15 ;  /* 0x0000000f000e7308 */ /* 0x000e220000001000 */
[----:B------:R-:W-:Y:S07]  /*06f0*/  BSSY.RECONVERGENT B1, `(.L_x_5) ;  /* 0x000000a000017945 */ /* 0x000fee0003800200 */
[----:B------:R-:W2:Y:S01]  /*0700*/  FCHK P0, R16, R15 ;  /* 0x0000000f10007302 */ /* 0x000ea20000000000 */
[----:B0-----:R-:W-:-:S04]  /*0710*/  FFMA R17, R14, -R15, 1 ;  /* 0x3f8000000e117423 */ /* 0x001fc8000000080f */
[----:B------:R-:W-:-:S04]  /*0720*/  FFMA R17, R14, R17, R14 ;  /* 0x000000110e117223 */ /* 0x000fc8000000000e */
[----:B------:R-:W-:-:S04]  /*0730*/  FFMA R14, R16, R17, RZ ;  /* 0x00000011100e7223 */ /* 0x000fc800000000ff */
[----:B------:R-:W-:-:S04]  /*0740*/  FFMA R43, R14, -R15, R16 ;  /* 0x8000000f0e2b7223 */ /* 0x000fc80000000010 */
[----:B------:R-:W-:Y:S01]  /*0750*/  FFMA R43, R17, R43, R14 ;  /* 0x0000002b112b7223 */ /* 0x000fe2000000000e */
[----:B--2---:R-:W-:Y:S06]  /*0760*/  @!P0 BRA `(.L_x_6) ;  /* 0x0000000000088947 */ /* 0x004fec0003800000 */
[----:B------:R-:W-:-:S07]  /*0770*/  MOV R17, 0x790 ;  /* 0x0000079000117802 */ /* 0x000fce0000000f00 */
[----:B-1---5:R-:W-:Y:S05]  /*0780*/  CALL.REL.NOINC `($__internal_2_$__cuda_sm3x_div_rn_noftz_f32_slowpath) ;  /* 0x0000006400607944 */ /* 0x022fea0003c00000 */
.L_x_6:
[----:B------:R-:W-:Y:S05]  /*0790*/  BSYNC.RECONVERGENT B1 ;  /* 0x0000000000017941 */ /* 0x000fea0003800200 */
.L_x_5:
[----:B------:R-:W0:Y:S01]  /*07a0*/  F2F.F64.F32 R50, R43 ;  /* 0x0000002b00327310 */ /* 0x000e220000201800 */
[----:B------:R-:W-:Y:S01]  /*07b0*/  BSSY.RECONVERGENT B1, `(.L_x_7) ;  /* 0x0000005000017945 */ /* 0x000fe20003800200 */
[----:B------:R-:W-:Y:S01]  /*07c0*/  MOV R48, 0x800 ;  /* 0x0000080000307802 */ /* 0x000fe20000000f00 */
[----:B0-----:R-:W-:-:S10]  /*07d0*/  DADD R16, -RZ, |R50| ;  /* 0x00000000ff107229 */ /* 0x001fd40000000532 */
[----:B------:R-:W-:-:S07]  /*07e0*/  MOV R49, R17 ;  /* 0x0000001100317202 */ /* 0x000fce0000000f00 */
[----:B-1---5:R-:W-:Y:S05]  /*07f0*/  CALL.REL.NOINC `($_Z11emcee_emceePfS_iijjjiP17curandStateXORWOW$__internal_accurate_pow) ;  /* 0x0000006800e47944 */ /* 0x022fea0003c00000 */
[----:B------:R-:W-:Y:S05]  /*0800*/  BSYNC.RECONVERGENT B1 ;  /* 0x0000000000017941 */ /* 0x000fea0003800200 */
.L_x_7:
[----:B------:R-:W-:Y:S01]  /*0810*/  DADD R16, R50, 2 ;  /* 0x4000000032107429 */ /* 0x000fe20000000000 */
[----:B------:R-:W-:Y:S01]  /*0820*/  FSETP.NEU.AND P0, PT, R43, RZ, PT ;  /* 0x000000ff2b00720b */ /* 0x000fe20003f0d000 */
[----:B------:R-:W-:Y:S08]  /*0830*/  BSSY.RECONVERGENT B1, `(.L_x_8) ;  /* 0x000000c000017945 */ /* 0x000ff00003800200 */
[----:B------:R-:W-:-:S02]  /*0840*/  LOP3.LUT R16, R17, 0x7ff00000, RZ, 0xc0, !PT ;  /* 0x7ff0000011107812 */ /* 0x000fc400078ec0ff */
[----:B------:R-:W-:Y:S02]  /*0850*/  FSEL R17, R14, RZ, P0 ;  /* 0x000000ff0e117208 */ /* 0x000fe40000000000 */
[----:B------:R-:W-:Y:S02]  /*0860*/  ISETP.NE.AND P1, PT, R16, 0x7ff00000, PT ;  /* 0x7ff000001000780c */ /* 0x000fe40003f25270 */
[----:B------:R-:W-:-:S11]  /*0870*/  FSEL R16, R15, RZ, P0 ;  /* 0x000000ff0f107208 */ /* 0x000fd60000000000 */
[----:B------:R-:W-:Y:S05]  /*0880*/  @P1 BRA `(.L_x_9) ;  /* 0x0000000000181947 */ /* 0x000fea0003800000 */
[----:B------:R-:W-:-:S13]  /*0890*/  FSETP.NAN.AND P0, PT, R43, R43, PT ;  /* 0x0000002b2b00720b */ /* 0x000fda0003f08000 */
[----:B------:R-:W-:Y:S01]  /*08a0*/  @P0 DADD R16, R50, 2 ;  /* 0x4000000032100429 */ /* 0x000fe20000000000 */
[----:B------:R-:W-:Y:S10]  /*08b0*/  @P0 BRA `(.L_x_9) ;  /* 0x00000000000c0947 */ /* 0x000ff40003800000 */
[----:B------:R-:W-:-:S14]  /*08c0*/  DSETP.NEU.AND P0, PT, |R50|, +INF , PT ;  /* 0x7ff000003200742a */ /* 0x000fdc0003f0d200 */
[----:B------:R-:W-:Y:S01]  /*08d0*/  @!P0 IMAD.MOV.U32 R16, RZ, RZ, 0x0 ;  /* 0x00000000ff108424 */ /* 0x000fe200078e00ff */
[----:B------:R-:W-:-:S07]  /*08e0*/  @!P0 MOV R17, 0x7ff00000 ;  /* 0x7ff0000000118802 */ /* 0x000fce0000000f00 */
.L_x_9:
[----:B------:R-:W-:Y:S05]  /*08f0*/  BSYNC.RECONVERGENT B1 ;  /* 0x0000000000017941 */ /* 0x000fea0003800200 */
.L_x_8:
[----:B------:R-:W0:Y:S01]  /*0900*/  LDCU UR7, c[0x0][0x39c] ;  /* 0x00007380ff0777ac */ /* 0x000e220008000800 */
[----:B------:R-:W1:Y:S01]  /*0910*/  F2F.F32.F64 R16, R16 ;  /* 0x0000001000107310 */ /* 0x000e620000301000 */
[----:B------:R-:W-:-:S04]  /*0920*/  FSETP.NEU.AND P0, PT, R43, 1, PT ;  /* 0x3f8000002b00780b */ /* 0x000fc80003f0d000 */
[----:B-1----:R-:W-:Y:S01]  /*0930*/  FSEL R46, R16, 1, P0 ;  /* 0x3f800000102e7808 */ /* 0x002fe20000000000 */
[----:B0-----:R-:W-:-:S09]  /*0940*/  UISETP.NE.AND UP1, UPT, UR7, URZ, UPT ;  /* 0x000000ff0700728c */ /* 0x001fd2000bf25270 */
[----:B------:R-:W-:Y:S05]  /*0950*/  BRA.U !UP1, `(.L_x_10) ;  /* 0x0000000909dc7547 */ /* 0x000fea000b800000 */
[----:B------:R-:W-:Y:S01]  /*0960*/  UISETP.GE.U32.AND UP1, UPT, UR7, 0x8, UPT ;  /* 0x000000080700788c */ /* 0x000fe2000bf26070 */
[----:B------:R-:W-:-:S08]  /*0970*/  IMAD.MOV.U32 R26, RZ, RZ, RZ ;  /* 0x000000ffff1a7224 */ /* 0x000fd000078e00ff */
[----:B------:R-:W-:Y:S05]  /*0980*/  BRA.U !UP1, `(.L_x_11) ;  /* 0x0000000509807547 */ /* 0x000fea000b800000 */
[----:B------:R-:W0:Y:S01]  /*0990*/  LDC.64 R16, c[0x0][0x390] ;  /* 0x0000e400ff107b82 */ /* 0x000e220000000a00 */
[----:B------:R-:W-:Y:S01]  /*09a0*/  ULOP3.LUT UR7, UR7, 0xfffffff8, URZ, 0xc0, !UPT ;  /* 0xfffffff807077892 */ /* 0x000fe2000f8ec0ff */
[----:B------:R-:W-:Y:S01]  /*09b0*/  MOV R15, R3 ;  /* 0x00000003000f7202 */ /* 0x000fe20000000f00 */
[----:B------:R-:W-:Y:S01]  /*09c0*/  IMAD.MOV.U32 R31, RZ, RZ, R8 ;  /* 0x000000ffff1f7224 */ /* 0x000fe200078e0008 */
[----:B------:R-:W-:Y:S01]  /*09d0*/  MOV R33, R7 ;  /* 0x0000000700217202 */ /* 0x000fe20000000f00 */
[----:B------:R-:W-:Y:S01]  /*09e0*/  IMAD.MOV.U32 R35, RZ, RZ, R6 ;  /* 0x000000ffff237224 */ /* 0x000fe200078e0006 */
[----:B------:R-:W-:Y:S01]  /*09f0*/  MOV R49, R5 ;  /* 0x0000000500317202 */ /* 0x000fe20000000f00 */
[----:B------:R-:W-:Y:S01]  /*0a00*/  IMAD.U32 R9, RZ, RZ, UR7 ;  /* 0x00000007ff097e24 */ /* 0x000fe2000f8e00ff */
[----:B------:R-:W-:Y:S01]  /*0a10*/  MOV R56, R42 ;  /* 0x0000002a00387202 */ /* 0x000fe20000000f00 */
[----:B------:R-:W-:Y:S01]  /*0a20*/  IMAD.MOV.U32 R57, RZ, RZ, R2 ;  /* 0x000000ffff397224 */ /* 0x000fe200078e0002 */
[----:B------:R-:W-:-:S02]  /*0a30*/  UIADD3 UR20, UPT, UPT, UR10, 0x10, URZ ;  /* 0x000000100a147890 */ /* 0x000fc4000fffe0ff */
[----:B------:R-:W-:Y:S02]  /*0a40*/  IADD3 R58, PT, PT, -R9, RZ, RZ ;  /* 0x000000ff093a7210 */ /* 0x000fe40007ffe1ff */
[C---:B0-----:R-:W-:Y:S01]  /*0a50*/  LEA R43, R16.reuse, R3, 0x1 ;  /* 0x00000003102b7211 */ /* 0x041fe200078e08ff */
[----:B------:R-:W-:Y:S01]  /*0a60*/  IMAD R45, R16, 0x3, R3 ;  /* 0x00000003102d7824 */ /* 0x000fe200078e0203 */
[C---:B------:R-:W-:Y:S01]  /*0a70*/  LEA R50, R17.reuse, R42, 0x1 ;  /* 0x0000002a11327211 */ /* 0x040fe200078e08ff */
[C-C-:B------:R-:W-:Y:S02]  /*0a80*/  IMAD R14, R17.reuse, 0x7, R42.reuse ;  /* 0x00000007110e7824 */ /* 0x140fe400078e022a */
[C-C-:B------:R-:W-:Y:S02]  /*0a90*/  IMAD R30, R17.reuse, 0x6, R42.reuse ;  /* 0x00000006111e7824 */ /* 0x140fe400078e022a */
[C-C-:B------:R-:W-:Y:S02]  /*0aa0*/  IMAD R32, R17.reuse, 0x5, R42.reuse ;  /* 0x0000000511207824 */ /* 0x140fe400078e022a */
[----:B------:R-:W-:-:S02]  /*0ab0*/  IMAD R34, R17, 0x4, R42 ;  /* 0x0000000411227824 */ /* 0x000fc400078e022a */
[----:B------:R-:W-:Y:S02]  /*0ac0*/  IMAD R48, R17, 0x3, R42 ;  /* 0x0000000311307824 */ /* 0x000fe400078e022a */
[----:B------:R-:W-:-:S07]  /*0ad0*/  IMAD.IADD R51, R42, 0x1, R17 ;  /* 0x000000012a337824 */ /* 0x000fce00078e0211 */
.L_x_12:
[----:B------:R-:W0:Y:S08]  /*0ae0*/  LDC.64 R20, c[0x0][0x380] ;  /* 0x0000e000ff147b82 */ /* 0x000e300000000a00 */
[----:B-1----:R-:W1:Y:S01]  /*0af0*/  LDC.64 R18, c[0x0][0x388] ;  /* 0x0000e200ff127b82 */ /* 0x002e620000000a00 */
[----:B0-----:R-:W-:-:S05]  /*0b00*/  IMAD.WIDE.U32 R26, R15, 0x4, R20 ;  /* 0x000000040f1a7825 */ /* 0x001fca00078e0014 */
[----:B------:R0:W2:Y:S01]  /*0b10*/  LDG.E R59, desc[UR8][R26.64] ;  /* 0x000000081a3b7981 */ /* 0x0000a2000c1e1900 */
[----:B-1----:R-:W-:-:S04]  /*0b20*/  IMAD.WIDE.U32 R28, R56, 0x4, R18 ;  /* 0x00000004381c7825 */ /* 0x002fc800078e0012 */
[----:B------:R-:W-:Y:S02]  /*0b30*/  IMAD.WIDE.U32 R22, R51, 0x4, R18 ;  /* 0x0000000433167825 */ /* 0x000fe400078e0012 */
[----:B------:R-:W2:Y:S02]  /*0b40*/  LDG.E R29, desc[UR8][R28.64] ;  /* 0x000000081c1d7981 */ /* 0x000ea4000c1e1900 */
[----:B0-----:R-:W-:Y:S02]  /*0b50*/  IMAD.WIDE.U32 R26, R57, 0x4, R20 ;  /* 0x00000004391a7825 */ /* 0x001fe400078e0014 */
[----:B------:R0:W3:Y:S02]  /*0b60*/  LDG.E R23, desc[UR8][R22.64] ;  /* 0x0000000816177981 */ /* 0x0000e4000c1e1900 */
[----:B------:R-:W-:Y:S02]  /*0b70*/  IMAD.WIDE.U32 R24, R50, 0x4, R18 ;  /* 0x0000000432187825 */ /* 0x000fe400078e0012 */
[----:B------:R-:W3:Y:S02]  /*0b80*/  LDG.E R26, desc[UR8][R26.64] ;  /* 0x000000081a1a7981 */ /* 0x000ee4000c1e1900 */
[----:B------:R-:W-:-:S02]  /*0b90*/  IMAD.WIDE.U32 R60, R43, 0x4, R20 ;  /* 0x000000042b3c7825 */ /* 0x000fc400078e0014 */
[----:B------:R-:W4:Y:S04]  /*0ba0*/  LDG.E R25, desc[UR8][R24.64] ;  /* 0x0000000818197981 */ /* 0x000f28000c1e1900 */
[----:B------:R-:W4:Y:S01]  /*0bb0*/  LDG.E R60, desc[UR8][R60.64] ;  /* 0x000000083c3c7981 */ /* 0x000f22000c1e1900 */
[----:B--2---:R-:W-:-:S04]  /*0bc0*/  FADD R59, -R29, R59 ;  /* 0x0000003b1d3b7221 */ /* 0x004fc80000000100 */
[----:B0-----:R-:W-:Y:S01]  /*0bd0*/  FFMA R22, R46, R59, R29 ;  /* 0x0000003b2e167223 */ /* 0x001fe2000000001d */
[----:B---3--:R-:W-:-:S04]  /*0be0*/  FADD R28, -R23, R26 ;  /* 0x0000001a171c7221 */ /* 0x008fc80000000100 */
[----:B------:R-:W-:Y:S01]  /*0bf0*/  FFMA R23, R46, R28, R23 ;  /* 0x0000001c2e177223 */ /* 0x000fe20000000017 */
[----:B------:R-:W-:-:S04]  /*0c00*/  IMAD.WIDE.U32 R28, R48, 0x4, R18 ;  /* 0x00000004301c7825 */ /* 0x000fc800078e0012 */
[----:B----4-:R-:W-:Y:S01]  /*0c10*/  FADD R59, -R25, R60 ;  /* 0x0000003c193b7221 */ /* 0x010fe20000000100 */
[----:B------:R-:W-:-:S04]  /*0c20*/  IMAD.WIDE.U32 R26, R34, 0x4, R18 ;  /* 0x00000004221a7825 */ /* 0x000fc800078e0012 */
[----:B------:R-:W-:Y:S01]  /*0c30*/  FFMA R24, R46, R59, R25 ;  /* 0x0000003b2e187223 */ /* 0x000fe20000000019 */
[--C-:B------:R-:W-:Y:S01]  /*0c40*/  IMAD.WIDE.U32 R60, R45, 0x4, R20.reuse ;  /* 0x000000042d3c7825 */ /* 0x100fe200078e0014 */
[----:B------:R0:W2:Y:S04]  /*0c50*/  LDG.E R25, desc[UR8][R28.64] ;  /* 0x000000081c197981 */ /* 0x0000a8000c1e1900 */
[----:B------:R-:W3:Y:S04]  /*0c60*/  LDG.E R27, desc[UR8][R26.64] ;  /* 0x000000081a1b7981 */ /* 0x000ee8000c1e1900 */
[----:B------:R-:W2:Y:S01]  /*0c70*/  LDG.E R60, desc[UR8][R60.64] ;  /* 0x000000083c3c7981 */ /* 0x000ea2000c1e1900 */
[----:B0-----:R-:W-:-:S06]  /*0c80*/  IMAD.WIDE.U32 R28, R49, 0x4, R20 ;  /* 0x00000004311c7825 */ /* 0x001fcc00078e0014 */
[----:B------:R-:W3:Y:S01]  /*0c90*/  LDG.E R28, desc[UR8][R28.64] ;  /* 0x000000081c1c7981 */ /* 0x000ee2000c1e1900 */
[----:B--2---:R-:W-:Y:S01]  /*0ca0*/  FADD R59, -R25, R60 ;  /* 0x0000003c193b7221 */ /* 0x004fe20000000100 */
[----:B------:R-:W-:-:S04]  /*0cb0*/  IMAD.WIDE.U32 R60, R32, 0x4, R18 ;  /* 0x00000004203c7825 */ /* 0x000fc800078e0012 */
[----:B---3--:R-:W-:Y:S01]  /*0cc0*/  FADD R26, -R27, R28 ;  /* 0x0000001c1b1a7221 */ /* 0x008fe20000000100 */
[----:B------:R-:W-:-:S04]  /*0cd0*/  IMAD.WIDE.U32 R28, R35, 0x4, R20 ;  /* 0x00000004231c7825 */ /* 0x000fc800078e0014 */
[C---:B------:R-:W-:Y:S01]  /*0ce0*/  FFMA R25, R46.reuse, R59, R25 ;  /* 0x0000003b2e197223 */ /* 0x040fe20000000019 */
[----:B------:R-:W-:Y:S01]  /*0cf0*/  FFMA R26, R46, R26, R27 ;  /* 0x0000001a2e1a7223 */ /* 0x000fe2000000001b */
[----:B------:R0:W2:Y:S04]  /*0d00*/  LDG.E R59, desc[UR8][R60.64] ;  /* 0x000000083c3b7981 */ /* 0x0000a8000c1e1900 */
[----:B------:R1:W2:Y:S01]  /*0d10*/  LDG.E R27, desc[UR8][R28.64] ;  /* 0x000000081c1b7981 */ /* 0x0002a2000c1e1900 */
[----:B0-----:R-:W-:-:S04]  /*0d20*/  IMAD.WIDE.U32 R60, R14, 0x4, R18 ;  /* 0x000000040e3c7825 */ /* 0x001fc800078e0012 */
[----:B-1----:R-:W-:Y:S02]  /*0d30*/  IMAD.WIDE.U32 R28, R30, 0x4, R18 ;  /* 0x000000041e1c7825 */ /* 0x002fe400078e0012 */
[----:B------:R-:W3:Y:S02]  /*0d40*/  LDG.E R61, desc[UR8][R60.64] ;  /* 0x000000083c3d7981 */ /* 0x000ee4000c1e1900 */
[----:B------:R-:W-:-:S04]  /*0d50*/  IMAD.WIDE.U32 R18, R33, 0x4, R20 ;  /* 0x0000000421127825 */ /* 0x000fc800078e0014 */
[----:B------:R-:W-:Y:S02]  /*0d60*/  IMAD.WIDE.U32 R20, R31, 0x4, R20 ;  /* 0x000000041f147825 */ /* 0x000fe400078e0014 */
[----:B------:R0:W4:Y:S04]  /*0d70*/  LDG.E R18, desc[UR8][R18.64] ;  /* 0x0000000812127981 */ /* 0x000128000c1e1900 */
[----:B------:R-:W3:Y:S01]  /*0d80*/  LDG.E R20, desc[UR8][R20.64] ;  /* 0x0000000814147981 */ /* 0x000ee2000c1e1900 */
[----:B--2---:R-:W-:-:S04]  /*0d90*/  FADD R27, -R59, R27 ;  /* 0x0000001b3b1b7221 */ /* 0x004fc80000000100 */
[----:B------:R-:W-:Y:S02]  /*0da0*/  FFMA R27, R46, R27, R59 ;  /* 0x0000001b2e1b7223 */ /* 0x000fe4000000003b */
[----:B------:R-:W4:Y:S01]  /*0db0*/  LDG.E R59, desc[UR8][R28.64] ;  /* 0x000000081c3b7981 */ /* 0x000f22000c1e1900 */
[----:B------:R-:W-:-:S05]  /*0dc0*/  VIADD R58, R58, 0x8 ;  /* 0x000000083a3a7836 */ /* 0x000fca0000000000 */
[----:B------:R-:W-:Y:S01]  /*0dd0*/  ISETP.NE.AND P0, PT, R58, RZ, PT ;  /* 0x000000ff3a00720c */ /* 0x000fe20003f05270 */
[----:B------:R1:W-:Y:S01]  /*0de0*/  STL.64 [UR20+-0x10], R22 ;  /* 0xfffff016ff007987 */ /* 0x0003e20008100a14 */
[----:B---3--:R-:W-:-:S04]  /*0df0*/  FADD R20, -R61, R20 ;  /* 0x000000143d147221 */ /* 0x008fc80000000100 */
[----:B0-----:R-:W-:Y:S01]  /*0e00*/  FFMA R19, R46, R20, R61 ;  /* 0x000000142e137223 */ /* 0x001fe2000000003d */
[----:B------:R1:W-:Y:S04]  /*0e10*/  STL.64 [UR20+-0x8], R24 ;  /* 0xfffff818ff007987 */ /* 0x0003e80008100a14 */
[----:B------:R1:W-:Y:S01]  /*0e20*/  STL.64 [UR20], R26 ;  /* 0x0000001aff007987 */ /* 0x0003e20008100a14 */
[C---:B------:R-:W-:Y:S01]  /*0e30*/  LEA R56, R17.reuse, R56, 0x3 ;  /* 0x0000003811387211 */ /* 0x040fe200078e18ff */
[C---:B------:R-:W-:Y:S01]  /*0e40*/  IMAD R14, R17.reuse, 0x8, R14 ;  /* 0x00000008110e7824 */ /* 0x040fe200078e020e */
[C---:B------:R-:W-:Y:S01]  /*0e50*/  LEA R30, R17.reuse, R30, 0x3 ;  /* 0x0000001e111e7211 */ /* 0x040fe200078e18ff */
[C---:B------:R-:W-:Y:S01]  /*0e60*/  IMAD R32, R17.reuse, 0x8, R32 ;  /* 0x0000000811207824 */ /* 0x040fe200078e0220 */
[C---:B------:R-:W-:Y:S01]  /*0e70*/  LEA R34, R17.reuse, R34, 0x3 ;  /* 0x0000002211227211 */ /* 0x040fe200078e18ff */
[C---:B------:R-:W-:Y:S01]  /*0e80*/  IMAD R48, R17.reuse, 0x8, R48 ;  /* 0x0000000811307824 */ /* 0x040fe200078e0230 */
[C---:B------:R-:W-:Y:S01]  /*0e90*/  LEA R50, R17.reuse, R50, 0x3 ;  /* 0x0000003211327211 */ /* 0x040fe200078e18ff */
[----:B------:R-:W-:Y:S01]  /*0ea0*/  IMAD R51, R17, 0x8, R51 ;  /* 0x0000000811337824 */ /* 0x000fe200078e0233 */
[C---:B------:R-:W-:Y:S01]  /*0eb0*/  LEA R57, R16.reuse, R57, 0x3 ;  /* 0x0000003910397211 */ /* 0x040fe200078e18ff */
[C---:B------:R-:W-:Y:S01]  /*0ec0*/  IMAD R43, R16.reuse, 0x8, R43 ;  /* 0x00000008102b7824 */ /* 0x040fe200078e022b */
[C---:B------:R-:W-:Y:S01]  /*0ed0*/  LEA R45, R16.reuse, R45, 0x3 ;  /* 0x0000002d102d7211 */ /* 0x040fe200078e18ff */
[C---:B------:R-:W-:Y:S01]  /*0ee0*/  IMAD R49, R16.reuse, 0x8, R49 ;  /* 0x0000000810317824 */ /* 0x040fe200078e0231 */
[C---:B------:R-:W-:Y:S01]  /*0ef0*/  LEA R35, R16.reuse, R35, 0x3 ;  /* 0x0000002310237211 */ /* 0x040fe200078e18ff */
[C---:B------:R-:W-:Y:S01]  /*0f00*/  IMAD R33, R16.reuse, 0x8, R33 ;  /* 0x0000000810217824 */ /* 0x040fe200078e0221 */
[C---:B------:R-:W-:Y:S01]  /*0f10*/  LEA R31, R16.reuse, R31, 0x3 ;  /* 0x0000001f101f7211 */ /* 0x040fe200078e18ff */
[----:B------:R-:W-:-:S02]  /*0f20*/  IMAD R15, R16, 0x8, R15 ;  /* 0x00000008100f7824 */ /* 0x000fc400078e020f */
[----:B----4-:R-:W-:-:S04]  /*0f30*/  FADD R18, -R59, R18 ;  /* 0x000000123b127221 */ /* 0x010fc80000000100 */
[----:B------:R-:W-:-:S05]  /*0f40*/  FFMA R18, R46, R18, R59 ;  /* 0x000000122e127223 */ /* 0x000fca000000003b */
[----:B------:R1:W-:Y:S01]  /*0f50*/  STL.64 [UR20+0x8], R18 ;  /* 0x00000812ff007987 */ /* 0x0003e20008100a14 */
[----:B------:R-:W-:Y:S01]  /*0f60*/  UIADD3 UR20, UPT, UPT, UR20, 0x20, URZ ;  /* 0x0000002014147890 */ /* 0x000fe2000fffe0ff */
[----:B------:R-:W-:Y:S11]  /*0f70*/  @P0 BRA `(.L_x_12) ;  /* 0xfffffff800d80947 */ /* 0x000ff6000383ffff */
[----:B-1----:R-:W-:-:S07]  /*0f80*/  MOV R26, R9 ;  /* 0x00000009001a7202 */ /* 0x002fce0000000f00 */
.L_x_11:
[----:B------:R-:W-:-:S09]  /*0f90*/  UISETP.NE.AND UP1, UPT, UR14, URZ, UPT ;  /* 0x000000ff0e00728c */ /* 0x000fd2000bf25270 */
[----:B------:R-:W-:Y:S05]  /*0fa0*/  BRA.U !UP1, `(.L_x_10) ;  /* 0x0000000509487547 */ /* 0x000fea000b800000 */
[----:B------:R-:W-:Y:S02]  /*0fb0*/  UISETP.GE.U32.AND UP1, UPT, UR19, 0x3, UPT ;  /* 0x000000031300788c */ /* 0x000fe4000bf26070 */
[----:B------:R-:W-:-:S07]  /*0fc0*/  UISETP.NE.AND UP2, UPT, UR15, URZ, UPT ;  /* 0x000000ff0f00728c */ /* 0x000fce000bf45270 */
[----:B------:R-:W-:Y:S05]  /*0fd0*/  BRA.U !UP1, `(.L_x_13) ;  /* 0x00000001099c7547 */ /* 0x000fea000b800000 */
[----:B------:R-:W0:Y:S01]  /*0fe0*/  LDCU.64 UR20, c[0x0][0x390] ;  /* 0x00007200ff1477ac */ /* 0x000e220008000a00 */
[----:B------:R-:W1:Y:S08]  /*0ff0*/  LDC.64 R20, c[0x0][0x388] ;  /* 0x0000e200ff147b82 */ /* 0x000e700000000a00 */
[----:B------:R-:W2:Y:S01]  /*1000*/  LDC.64 R16, c[0x0][0x380] ;  /* 0x0000e000ff107b82 */ /* 0x000ea20000000a00 */
[----:B0-----:R-:W-:-:S02]  /*1010*/  IMAD R19, R26, UR20, R3 ;  /* 0x000000141a137c24 */ /* 0x001fc4000f8e0203 */
[----:B------:R-:W-:-:S03]  /*1020*/  IMAD R29, R26, UR21, R42 ;  /* 0x000000151a1d7c24 */ /* 0x000fc6000f8e022a */
[----:B------:R-:W-:Y:S01]  /*1030*/  IADD3 R23, PT, PT, R19, UR20, RZ ;  /* 0x0000001413177c10 */ /* 0x000fe2000fffe0ff */
[C---:B------:R-:W-:Y:S02]  /*1040*/  VIADD R31, R29.reuse, UR21 ;  /* 0x000000151d1f7c36 */ /* 0x040fe40008000000 */
[----:B-1----:R-:W-:Y:S01]  /*1050*/  IMAD.WIDE.U32 R28, R29, 0x4, R20 ;  /* 0x000000041d1c7825 */ /* 0x002fe200078e0014 */
[----:B------:R-:W-:-:S03]  /*1060*/  IADD3 R25, PT, PT, R23, UR20, RZ ;  /* 0x0000001417197c10 */ /* 0x000fc6000fffe0ff */
[----:B------:R-:W-:Y:S01]  /*1070*/  VIADD R15, R31, UR21 ;  /* 0x000000151f0f7c36 */ /* 0x000fe20008000000 */
[----:B------:R-:W-:Y:S01]  /*1080*/  IADD3 R33, PT, PT, R25, UR20, RZ ;  /* 0x0000001419217c10 */ /* 0x000fe2000fffe0ff */
[----:B------:R-:W-:Y:S01]  /*1090*/  IMAD.WIDE.U32 R30, R31, 0x4, R20 ;  /* 0x000000041f1e7825 */ /* 0x000fe200078e0014 */
[----:B------:R-:W3:Y:S03]  /*10a0*/  LDG.E R29, desc[UR8][R28.64] ;  /* 0x000000081c1d7981 */ /* 0x000ee6000c1e1900 */
[----:B------:R-:W-:Y:S02]  /*10b0*/  VIADD R27, R15, UR21 ;  /* 0x000000150f1b7c36 */ /* 0x000fe40008000000 */
[----:B--2---:R-:W-:Y:S01]  /*10c0*/  IMAD.WIDE.U32 R18, R19, 0x4, R16 ;  /* 0x0000000413127825 */ /* 0x004fe200078e0010 */
[----:B------:R-:W2:Y:S03]  /*10d0*/  LDG.E R31, desc[UR8][R30.64] ;  /* 0x000000081e1f7981 */ /* 0x000ea6000c1e1900 */
[----:B------:R-:W-:-:S02]  /*10e0*/  IMAD.WIDE.U32 R14, R15, 0x4, R20 ;  /* 0x000000040f0e7825 */ /* 0x000fc400078e0014 */
[----:B------:R-:W3:Y:S02]  /*10f0*/  LDG.E R18, desc[UR8][R18.64] ;  /* 0x0000000812127981 */ /* 0x000ee4000c1e1900 */
[--C-:B------:R-:W-:Y:S02]  /*1100*/  IMAD.WIDE.U32 R22, R23, 0x4, R16.reuse ;  /* 0x0000000417167825 */ /* 0x100fe400078e0010 */
[----:B------:R0:W4:Y:S02]  /*1110*/  LDG.E R15, desc[UR8][R14.64] ;  /* 0x000000080e0f7981 */ /* 0x000124000c1e1900 */
[----:B------:R-:W-:Y:S02]  /*1120*/  IMAD.WIDE.U32 R24, R25, 0x4, R16 ;  /* 0x0000000419187825 */ /* 0x000fe400078e0010 */
[----:B------:R-:W2:Y:S02]  /*1130*/  LDG.E R22, desc[UR8][R22.64] ;  /* 0x0000000816167981 */ /* 0x000ea4000c1e1900 */
[----:B------:R-:W-:-:S02]  /*1140*/  IMAD.WIDE.U32 R20, R27, 0x4, R20 ;  /* 0x000000041b147825 */ /* 0x000fc400078e0014 */
[----:B------:R-:W4:Y:S02]  /*1150*/  LDG.E R24, desc[UR8][R24.64] ;  /* 0x0000000818187981 */ /* 0x000f24000c1e1900 */
[----:B------:R-:W-:Y:S02]  /*1160*/  IMAD.WIDE.U32 R16, R33, 0x4, R16 ;  /* 0x0000000421107825 */ /* 0x000fe400078e0010 */
[----:B------:R-:W5:Y:S04]  /*1170*/  LDG.E R21, desc[UR8][R20.64] ;  /* 0x0000000814157981 */ /* 0x000f68000c1e1900 */
[----:B------:R-:W5:Y:S01]  /*1180*/  LDG.E R16, desc[UR8][R16.64] ;  /* 0x0000000810107981 */ /* 0x000f62000c1e1900 */
[C---:B0-----:R-:W-:Y:S01]  /*1190*/  LEA R14, R26.reuse, UR11, 0x2 ;  /* 0x0000000b1a0e7c11 */ /* 0x041fe2000f8e10ff */
[----:B------:R-:W-:-:S02]  /*11a0*/  VIADD R26, R26, 0x4 ;  /* 0x000000041a1a7836 */ /* 0x000fc40000000000 */
[----:B---3--:R-:W-:-:S04]  /*11b0*/  FADD R28, -R29, R18 ;  /* 0x000000121d1c7221 */ /* 0x008fc80000000100 */
[----:B------:R-:W-:Y:S01]  /*11c0*/  FFMA R28, R46, R28, R29 ;  /* 0x0000001c2e1c7223 */ /* 0x000fe2000000001d */
[----:B--2---:R-:W-:Y:S01]  /*11d0*/  FADD R30, -R31, R22 ;  /* 0x000000161f1e7221 */ /* 0x004fe20000000100 */
[----:B----4-:R-:W-:-:S03]  /*11e0*/  FADD R32, -R15, R24 ;  /* 0x000000180f207221 */ /* 0x010fc60000000100 */
[C---:B------:R-:W-:Y:S01]  /*11f0*/  FFMA R29, R46.reuse, R30, R31 ;  /* 0x0000001e2e1d7223 */ /* 0x040fe2000000001f */
[----:B------:R-:W-:Y:S01]  /*1200*/  FFMA R32, R46, R32, R15 ;  /* 0x000000202e207223 */ /* 0x000fe2000000000f */
[----:B-----5:R-:W-:-:S04]  /*1210*/  FADD R18, -R21, R16 ;  /* 0x0000001015127221 */ /* 0x020fc80000000100 */
[----:B------:R-:W-:Y:S01]  /*1220*/  FFMA R33, R46, R18, R21 ;  /* 0x000000122e217223 */ /* 0x000fe20000000015 */
[----:B------:R0:W-:Y:S04]  /*1230*/  STL.64 [R14], R28 ;  /* 0x0000001c0e007387 */ /* 0x0001e80000100a00 */
[----:B------:R0:W-:Y:S02]  /*1240*/  STL.64 [R14+0x8], R32 ;  /* 0x000008200e007387 */ /* 0x0001e40000100a00 */
.L_x_13:
[----:B------:R-:W-:Y:S05]  /*1250*/  BRA.U !UP2, `(.L_x_10) ;  /* 0x000000010a9c7547 */ /* 0x000fea000b800000 */
[----:B------:R-:W-:Y:S02]  /*1260*/  UISETP.NE.AND UP1, UPT, UR15, 0x1, UPT ;  /* 0x000000010f00788c */ /* 0x000fe4000bf25270 */
[----:B------:R-:W-:-:S07]  /*1270*/  UISETP.NE.AND UP2, UPT, UR17, URZ, UPT ;  /* 0x000000ff1100728c */ /* 0x000fce000bf45270 */
[----:B------:R-:W-:Y:S05]  /*1280*/  BRA.U !UP1, `(.L_x_14) ;  /* 0x0000000109587547 */ /* 0x000fea000b800000 */
[----:B------:R-:W1:Y:S01]  /*1290*/  LDCU.64 UR20, c[0x0][0x390] ;  /* 0x00007200ff1477ac */ /* 0x000e620008000a00 */
[----:B------:R-:W2:Y:S08]  /*12a0*/  LDC.64 R18, c[0x0][0x388] ;  /* 0x0000e200ff127b82 */ /* 0x000eb00000000a00 */
[----:B0-----:R-:W0:Y:S01]  /*12b0*/  LDC.64 R14, c[0x0][0x380] ;  /* 0x0000e000ff0e7b82 */ /* 0x001e220000000a00 */
[----:B-1----:R-:W-:-:S02]  /*12c0*/  IMAD R17, R26, UR21, R42 ;  /* 0x000000151a117c24 */ /* 0x002fc4000f8e022a */
[----:B------:R-:W-:-:S03]  /*12d0*/  IMAD R21, R26, UR20, R3 ;  /* 0x000000141a157c24 */ /* 0x000fc6000f8e0203 */
[----:B------:R-:W-:Y:S01]  /*12e0*/  IADD3 R23, PT, PT, R17, UR21, RZ ;  /* 0x0000001511177c10 */ /* 0x000fe2000fffe0ff */
[----:B------:R-:W-:Y:S02]  /*12f0*/  VIADD R25, R21, UR20 ;  /* 0x0000001415197c36 */ /* 0x000fe40008000000 */
[----:B--2---:R-:W-:-:S04]  /*1300*/  IMAD.WIDE.U32 R16, R17, 0x4, R18 ;  /* 0x0000000411107825 */ /* 0x004fc800078e0012 */
[----:B------:R-:W-:Y:S02]  /*1310*/  IMAD.WIDE.U32 R18, R23, 0x4, R18 ;  /* 0x0000000417127825 */ /* 0x000fe400078e0012 */
[----:B------:R-:W2:Y:S02]  /*1320*/  LDG.E R17, desc[UR8][R16.64] ;  /* 0x0000000810117981 */ /* 0x000ea4000c1e1900 */
[--C-:B0-----:R-:W-:Y:S02]  /*1330*/  IMAD.WIDE.U32 R20, R21, 0x4, R14.reuse ;  /* 0x0000000415147825 */ /* 0x101fe400078e000e */
[----:B------:R-:W3:Y:S02]  /*1340*/  LDG.E R19, desc[UR8][R18.64] ;  /* 0x0000000812137981 */ /* 0x000ee4000c1e1900 */
[----:B------:R-:W-:Y:S02]  /*1350*/  IMAD.WIDE.U32 R14, R25, 0x4, R14 ;  /* 0x00000004190e7825 */ /* 0x000fe400078e000e */
[----:B------:R-:W2:Y:S04]  /*1360*/  LDG.E R20, desc[UR8][R20.64] ;  /* 0x0000000814147981 */ /* 0x000ea8000c1e1900 */
[----:B------:R-:W3:Y:S01]  /*1370*/  LDG.E R14, desc[UR8][R14.64] ;  /* 0x000000080e0e7981 */ /* 0x000ee2000c1e1900 */
[----:B------:R-:W-:-:S02]  /*1380*/  LEA R24, R26, UR11, 0x2 ;  /* 0x0000000b1a187c11 */ /* 0x000fc4000f8e10ff */
[----:B------:R-:W-:Y:S01]  /*1390*/  IADD3 R26, PT, PT, R26, 0x2, RZ ;  /* 0x000000021a1a7810 */ /* 0x000fe20007ffe0ff */
[----:B--2---:R-:W-:Y:S01]  /*13a0*/  FADD R22, -R17, R20 ;  /* 0x0000001411167221 */ /* 0x004fe20000000100 */
[----:B---3--:R-:W-:-:S03]  /*13b0*/  FADD R28, -R19, R14 ;  /* 0x0000000e131c7221 */ /* 0x008fc60000000100 */
[C---:B------:R-:W-:Y:S01]  /*13c0*/  FFMA R22, R46.reuse, R22, R17 ;  /* 0x000000162e167223 */ /* 0x040fe20000000011 */
[----:B------:R-:W-:-:S05]  /*13d0*/  FFMA R23, R46, R28, R19 ;  /* 0x0000001c2e177223 */ /* 0x000fca0000000013 */
[----:B------:R1:W-:Y:S02]  /*13e0*/  STL.64 [R24], R22 ;  /* 0x0000001618007387 */ /* 0x0003e40000100a00 */
.L_x_14:
[----:B------:R-:W-:Y:S05]  /*13f0*/  BRA.U !UP2, `(.L_x_10) ;  /* 0x000000010a347547 */ /* 0x000fea000b800000 */
[----:B0-----:R-:W0:Y:S01]  /*1400*/  LDC.64 R14, c[0x0][0x388] ;  /* 0x0000e200ff0e7b82 */ /* 0x001e220000000a00 */
[----:B------:R-:W2:Y:S07]  /*1410*/  LDCU.64 UR20, c[0x0][0x390] ;  /* 0x00007200ff1477ac */ /* 0x000eae0008000a00 */
[----:B------:R-:W3:Y:S01]  /*1420*/  LDC.64 R16, c[0x0][0x380] ;  /* 0x0000e000ff107b82 */ /* 0x000ee20000000a00 */
[C---:B--2---:R-:W-:Y:S02]  /*1430*/  IMAD R19, R26.reuse, UR21, R42 ;  /* 0x000000151a137c24 */ /* 0x044fe4000f8e022a */
[----:B------:R-:W-:-:S02]  /*1440*/  IMAD R21, R26, UR20, R3 ;  /* 0x000000141a157c24 */ /* 0x000fc4000f8e0203 */
[----:B0-----:R-:W-:-:S06]  /*1450*/  IMAD.WIDE.U32 R14, R19, 0x4, R14 ;  /* 0x00000004130e7825 */ /* 0x001fcc00078e000e */
[----:B------:R-:W2:Y:S01]  /*1460*/  LDG.E R15, desc[UR8][R14.64] ;  /* 0x000000080e0f7981 */ /* 0x000ea2000c1e1900 */
[----:B---3--:R-:W-:-:S06]  /*1470*/  IMAD.WIDE.U32 R16, R21, 0x4, R16 ;  /* 0x0000000415107825 */ /* 0x008fcc00078e0010 */
[----:B------:R-:W2:Y:S01]  /*1480*/  LDG.E R16, desc[UR8][R16.64] ;  /* 0x0000000810107981 */ /* 0x000ea2000c1e1900 */
[----:B------:R-:W-:Y:S01]  /*1490*/  LEA R19, R26, UR11, 0x2 ;  /* 0x0000000b1a137c11 */ /* 0x000fe2000f8e10ff */
[----:B--2---:R-:W-:-:S04]  /*14a0*/  FADD R18, -R15, R16 ;  /* 0x000000100f127221 */ /* 0x004fc80000000100 */
[----:B------:R-:W-:-:S05]  /*14b0*/  FFMA R18, R46, R18, R15 ;  /* 0x000000122e127223 */ /* 0x000fca000000000f */
[----:B------:R2:W-:Y:S02]  /*14c0*/  STL [R19], R18 ;  /* 0x0000001213007387 */ /* 0x0005e40000100800 */
.L_x_10:
[----:B------:R-:W-:Y:S01]  /*14d0*/  BSSY.RECONVERGENT B1, `(.L_x_15) ;  /* 0x0000005000017945 */ /* 0x000fe20003800200 */
[----:B------:R-:W-:Y:S01]  /*14e0*/  IMAD.MOV.U32 R16, RZ, RZ, RZ ;  /* 0x000000ffff107224 */ /* 0x000fe200078e00ff */
[----:B------:R-:W-:Y:S02]  /*14f0*/  MOV R49, 0x7ff80000 ;  /* 0x7ff8000000317802 */ /* 0x000fe40000000f00 */
[----:B------:R-:W-:-:S07]  /*1500*/  MOV R48, 0x1520 ;  /* 0x0000152000307802 */ /* 0x000fce0000000f00 */
[----:B012---:R-:W-:Y:S05]  /*1510*/  CALL.REL.NOINC `($_Z11emcee_emceePfS_iijjjiP17curandStateXORWOW$__internal_accurate_pow) ;  /* 0x0000005c009c7944 */ /* 0x007fea0003c00000 */
[----:B------:R-:W-:Y:S05]  /*1520*/  BSYNC.RECONVERGENT B1 ;  /* 0x0000000000017941 */ /* 0x000fea0003800200 */
.L_x_15:
[----:B------:R-:W0:Y:S01]  /*1530*/  MUFU.RCP64H R15, -20 ;  /* 0xc0340000000f7908 */ /* 0x000e220000001800 */
[----:B------:R-:W-:Y:S02]  /*1540*/  HFMA2 R21, -RZ, RZ, 2.1015625, 0 ;  /* 0x40340000ff157431 */ /* 0x000fe400000001ff */
[----:B------:R-:W-:Y:S02]  /*1550*/  IMAD.MOV.U32 R20, RZ, RZ, 0x0 ;  /* 0x00000000ff147424 */ /* 0x000fe400078e00ff */
[----:B------:R-:W-:-:S06]  /*1560*/  IMAD.MOV.U32 R14, RZ, RZ, 0x1 ;  /* 0x00000001ff0e7424 */ /* 0x000fcc00078e00ff */
[----:B0-----:R-:W-:-:S08]  /*1570*/  DFMA R16, R14, R20, 1 ;  /* 0x3ff000000e10742b */ /* 0x001fd00000000014 */
[----:B------:R-:W-:-:S08]  /*1580*/  DFMA R16, R16, R16, R16 ;  /* 0x000000101010722b */ /* 0x000fd00000000010 */
[----:B------:R-:W-:Y:S01]  /*1590*/  DFMA R18, R14, R16, R14 ;  /* 0x000000100e12722b */ /* 0x000fe2000000000e */
[----:B------:R-:W-:Y:S01]  /*15a0*/  MOV R14, 0x0 ;  /* 0x00000000000e7802 */ /* 0x000fe20000000f00 */
[----:B------:R-:W-:-:S06]  /*15b0*/  IMAD.MOV.U32 R15, RZ, RZ, 0x40000000 ;  /* 0x40000000ff0f7424 */ /* 0x000fcc00078e00ff */
[----:B------:R-:W-:Y:S02]  /*15c0*/  DFMA R20, R18, R20, 1 ;  /* 0x3ff000001214742b */ /* 0x000fe40000000014 */
[----:B------:R-:W-:-:S06]  /*15d0*/  DADD R14, R14, +QNAN ;  /* 0x7ff800000e0e7429 */ /* 0x000fcc0000000000 */
[----:B------:R-:W-:Y:S02]  /*15e0*/  DFMA R20, R18, R20, R18 ;  /* 0x000000141214722b */ /* 0x000fe40000000012 */
[----:B------:R-:W-:-:S08]  /*15f0*/  DFMA R16, R14, 100, R14 ;  /* 0x405900000e10782b */ /* 0x000fd0000000000e */
[----:B------:R-:W-:Y:S02]  /*1600*/  DMUL R14, R16, R20 ;  /* 0x00000014100e7228 */ /* 0x000fe40000000000 */
[----:B------:R-:W-:-:S06]  /*1610*/  FSETP.GEU.AND P1, PT, |R17|, 6.5827683646048100446e-37, PT ;  /* 0x036000001100780b */ /* 0x000fcc0003f2e200 */
[----:B------:R-:W-:-:S08]  /*1620*/  DFMA R18, R14, 20, R16 ;  /* 0x403400000e12782b */ /* 0x000fd00000000010 */
[----:B------:R-:W-:-:S10]  /*1630*/  DFMA R14, R20, R18, R14 ;  /* 0x00000012140e722b */ /* 0x000fd4000000000e */
[----:B------:R-:W-:-:S05]  /*1640*/  FFMA R18, RZ, -2.8125, R15 ;  /* 0xc0340000ff127823 */ /* 0x000fca000000000f */
[----:B------:R-:W-:-:S13]  /*1650*/  FSETP.GT.AND P0, PT, |R18|, 1.469367938527859385e-39, PT ;  /* 0x001000001200780b */ /* 0x000fda0003f04200 */
[----:B------:R-:W-:Y:S05]  /*1660*/  @P0 BRA P1, `(.L_x_16) ;  /* 0x0000000000080947 */ /* 0x000fea0000800000 */
[----:B------:R-:W-:-:S07]  /*1670*/  MOV R26, 0x1690 ;  /* 0x00001690001a7802 */ /* 0x000fce0000000f00 */
[----:B------:R-:W-:Y:S05]  /*1680*/  CALL.REL.NOINC `($__internal_0_$__cuda_sm20_div_rn_f64_full) ;  /* 0x0000004c00c47944 */ /* 0x000fea0003c00000 */
.L_x_16:
[----:B------:R-:W2:Y:S01]  /*1690*/  LDL.64 R42, [R1] ;  /* 0x00000000012a7983 */ /* 0x000ea20000100a00 */
[----:B------:R-:W-:Y:S01]  /*16a0*/  MOV R16, 0x652b82fe ;  /* 0x652b82fe00107802 */ /* 0x000fe20000000f00 */
[----:B------:R-:W-:Y:S01]  /*16b0*/  IMAD.MOV.U32 R17, RZ, RZ, 0x3ff71547 ;  /* 0x3ff71547ff117424 */ /* 0x000fe200078e00ff */
[----:B------:R-:W-:Y:S01]  /*16c0*/  UMOV UR20, 0xfefa39ef ;  /* 0xfefa39ef00147882 */ /* 0x000fe20000000000 */
[----:B------:R-:W-:Y:S01]  /*16d0*/  UMOV UR21, 0x3fe62e42 ;  /* 0x3fe62e4200157882 */ /* 0x000fe20000000000 */
[----:B------:R-:W-:Y:S01]  /*16e0*/  FSETP.GEU.AND P0, PT, |R15|, 4.1917929649353027344, PT ;  /* 0x4086232b0f00780b */ /* 0x000fe20003f0e200 */
[----:B------:R-:W-:Y:S02]  /*16f0*/  BSSY.RECONVERGENT B1, `(.L_x_17) ;  /* 0x0000037000017945 */ /* 0x000fe40003800200 */
[----:B------:R-:W-:-:S08]  /*1700*/  DFMA R16, R14, R16, 6.75539944105574400000e+15 ;  /* 0x433800000e10742b */ /* 0x000fd00000000010 */
[----:B------:R-:W-:-:S08]  /*1710*/  DADD R18, R16, -6.75539944105574400000e+15 ;  /* 0xc338000010127429 */ /* 0x000fd00000000000 */
[----:B------:R-:W-:Y:S01]  /*1720*/  DFMA R20, R18, -UR20, R14 ;  /* 0x8000001412147c2b */ /* 0x000fe2000800000e */
[----:B------:R-:W-:Y:S01]  /*1730*/  UMOV UR20, 0x3b39803f ;  /* 0x3b39803f00147882 */ /* 0x000fe20000000000 */
[----:B------:R-:W-:-:S06]  /*1740*/  UMOV UR21, 0x3c7abc9e ;  /* 0x3c7abc9e00157882 */ /* 0x000fcc0000000000 */
[----:B------:R-:W-:Y:S01]  /*1750*/  DFMA R18, R18, -UR20, R20 ;  /* 0x8000001412127c2b */ /* 0x000fe20008000014 */
[----:B------:R-:W-:Y:S01]  /*1760*/  UMOV UR20, 0x69ce2bdf ;  /* 0x69ce2bdf00147882 */ /* 0x000fe20000000000 */
[----:B------:R-:W-:Y:S01]  /*1770*/  MOV R20, 0xfca213ea ;  /* 0xfca213ea00147802 */ /* 0x000fe20000000f00 */
[----:B------:R-:W-:Y:S01]  /*1780*/  IMAD.MOV.U32 R21, RZ, RZ, 0x3e928af3 ;  /* 0x3e928af3ff157424 */ /* 0x000fe200078e00ff */
[----:B------:R-:W-:-:S05]  /*1790*/  UMOV UR21, 0x3e5ade15 ;  /* 0x3e5ade1500157882 */ /* 0x000fca0000000000 */
[----:B------:R-:W-:Y:S01]  /*17a0*/  DFMA R20, R18, UR20, R20 ;  /* 0x0000001412147c2b */ /* 0x000fe20008000014 */
[----:B------:R-:W-:Y:S01]  /*17b0*/  UMOV UR20, 0x62401315 ;  /* 0x6240131500147882 */ /* 0x000fe20000000000 */
[----:B------:R-:W-:-:S06]  /*17c0*/  UMOV UR21, 0x3ec71dee ;  /* 0x3ec71dee00157882 */ /* 0x000fcc0000000000 */
[----:B------:R-:W-:Y:S01]  /*17d0*/  DFMA R20, R18, R20, UR20 ;  /* 0x0000001412147e2b */ /* 0x000fe20008000014 */
        /* <DEDUP_REMOVED lines=20> */
[----:B------:R-:W-:-:S08]  /*1920*/  DFMA R20, R18, R20, UR20 ;  /* 0x0000001412147e2b */ /* 0x000fd00008000014 */
[----:B------:R-:W-:-:S08]  /*1930*/  DFMA R20, R18, R20, 1 ;  /* 0x3ff000001214742b */ /* 0x000fd00000000014 */
[----:B------:R-:W-:-:S10]  /*1940*/  DFMA R20, R18, R20, 1 ;  /* 0x3ff000001214742b */ /* 0x000fd40000000014 */
[----:B------:R-:W-:Y:S01]  /*1950*/  LEA R19, R16, R21, 0x14 ;  /* 0x0000001510137211 */ /* 0x000fe200078ea0ff */
[----:B------:R-:W-:Y:S01]  /*1960*/  IMAD.MOV.U32 R18, RZ, RZ, R20 ;  /* 0x000000ffff127224 */ /* 0x000fe200078e0014 */
[----:B--2---:R-:W0:Y:S02]  /*1970*/  F2F.F64.F32 R50, R42 ;  /* 0x0000002a00327310 */ /* 0x004e240000201800 */
[----:B0-----:R-:W-:Y:S01]  /*1980*/  DADD R48, -RZ, |R50| ;  /* 0x00000000ff307229 */ /* 0x001fe20000000532 */
[----:B------:R-:W-:Y:S10]  /*1990*/  @!P0 BRA `(.L_x_18) ;  /* 0x0000000000308947 */ /* 0x000ff40003800000 */
[----:B------:R-:W-:Y:S01]  /*19a0*/  FSETP.GEU.AND P1, PT, |R15|, 4.2275390625, PT ;  /* 0x408748000f00780b */ /* 0x000fe20003f2e200 */
[C---:B------:R-:W-:Y:S02]  /*19b0*/  DADD R18, R14.reuse, +INF ;  /* 0x7ff000000e127429 */ /* 0x040fe40000000000 */
[----:B------:R-:W-:-:S08]  /*19c0*/  DSETP.GEU.AND P0, PT, R14, RZ, PT ;  /* 0x000000ff0e00722a */ /* 0x000fd00003f0e000 */
[----:B------:R-:W-:Y:S02]  /*19d0*/  FSEL R18, R18, RZ, P0 ;  /* 0x000000ff12127208 */ /* 0x000fe40000000000 */
[----:B------:R-:W-:Y:S02]  /*19e0*/  @!P1 LEA.HI R17, R16, R16, RZ, 0x1 ;  /* 0x0000001010119211 */ /* 0x000fe400078f08ff */
[----:B------:R-:W-:Y:S02]  /*19f0*/  FSEL R19, R19, RZ, P0 ;  /* 0x000000ff13137208 */ /* 0x000fe40000000000 */
[----:B------:R-:W-:-:S04]  /*1a00*/  @!P1 SHF.R.S32.HI R17, RZ, 0x1, R17 ;  /* 0x00000001ff119819 */ /* 0x000fc80000011411 */
[----:B------:R-:W-:Y:S01]  /*1a10*/  @!P1 IADD3 R14, PT, PT, R16, -R17, RZ ;  /* 0x80000011100e9210 */ /* 0x000fe20007ffe0ff */
[----:B------:R-:W-:-:S03]  /*1a20*/  @!P1 IMAD R21, R17, 0x100000, R21 ;  /* 0x0010000011159824 */ /* 0x000fc600078e0215 */
[----:B------:R-:W-:Y:S02]  /*1a30*/  @!P1 LEA R15, R14, 0x3ff00000, 0x14 ;  /* 0x3ff000000e0f9811 */ /* 0x000fe400078ea0ff */
[----:B------:R-:W-:-:S06]  /*1a40*/  @!P1 MOV R14, RZ ;  /* 0x000000ff000e9202 */ /* 0x000fcc0000000f00 */
[----:B------:R-:W-:-:S11]  /*1a50*/  @!P1 DMUL R18, R20, R14 ;  /* 0x0000000e14129228 */ /* 0x000fd60000000000 */
.L_x_18:
[----:B------:R-:W-:Y:S05]  /*1a60*/  BSYNC.RECONVERGENT B1 ;  /* 0x0000000000017941 */ /* 0x000fea0003800200 */
.L_x_17:
[----:B------:R0:W1:Y:S01]  /*1a70*/  F2F.F32.F64 R45, R18 ;  /* 0x00000012002d7310 */ /* 0x0000620000301000 */
[----:B------:R-:W-:Y:S01]  /*1a80*/  BSSY.RECONVERGENT B1, `(.L_x_19) ;  /* 0x0000004000017945 */ /* 0x000fe20003800200 */
[----:B------:R-:W-:Y:S01]  /*1a90*/  IMAD.MOV.U32 R16, RZ, RZ, R48 ;  /* 0x000000ffff107224 */ /* 0x000fe200078e0030 */
[----:B------:R-:W-:-:S07]  /*1aa0*/  MOV R48, 0x1ac0 ;  /* 0x00001ac000307802 */ /* 0x000fce0000000f00 */
[----:B01----:R-:W-:Y:S05]  /*1ab0*/  CALL.REL.NOINC `($_Z11emcee_emceePfS_iijjjiP17curandStateXORWOW$__internal_accurate_pow) ;  /* 0x0000005800347944 */ /* 0x003fea0003c00000 */
[----:B------:R-:W-:Y:S05]  /*1ac0*/  BSYNC.RECONVERGENT B1 ;  /* 0x0000000000017941 */ /* 0x000fea0003800200 */
.L_x_19:
[----:B------:R-:W-:Y:S01]  /*1ad0*/  DADD R16, R50, 2 ;  /* 0x4000000032107429 */ /* 0x000fe20000000000 */
[----:B------:R0:W1:Y:S01]  /*1ae0*/  F2F.F64.F32 R18, R43 ;  /* 0x0000002b00127310 */ /* 0x0000620000201800 */
[C---:B------:R-:W-:Y:S01]  /*1af0*/  FSETP.NEU.AND P0, PT, R42.reuse, RZ, PT ;  /* 0x000000ff2a00720b */ /* 0x040fe20003f0d000 */
[----:B------:R-:W-:Y:S01]  /*1b00*/  BSSY.RECONVERGENT B1, `(.L_x_20) ;  /* 0x000000d000017945 */ /* 0x000fe20003800200 */
[----:B------:R-:W-:-:S06]  /*1b10*/  FSETP.NEU.AND P2, PT, R42, 1, PT ;  /* 0x3f8000002a00780b */ /* 0x000fcc0003f4d000 */
[----:B------:R-:W-:Y:S02]  /*1b20*/  LOP3.LUT R16, R17, 0x7ff00000, RZ, 0xc0, !PT ;  /* 0x7ff0000011107812 */ /* 0x000fe400078ec0ff */
[----:B------:R-:W-:Y:S02]  /*1b30*/  FSEL R17, R14, RZ, P0 ;  /* 0x000000ff0e117208 */ /* 0x000fe40000000000 */
[----:B------:R-:W-:Y:S02]  /*1b40*/  ISETP.NE.AND P1, PT, R16, 0x7ff00000, PT ;  /* 0x7ff000001000780c */ /* 0x000fe40003f25270 */
[----:B------:R-:W-:-:S11]  /*1b50*/  FSEL R16, R15, RZ, P0 ;  /* 0x000000ff0f107208 */ /* 0x000fd60000000000 */
[----:B01----:R-:W-:Y:S05]  /*1b60*/  @P1 BRA `(.L_x_21) ;  /* 0x0000000000181947 */ /* 0x003fea0003800000 */
[----:B------:R-:W-:-:S13]  /*1b70*/  FSETP.NAN.AND P0, PT, R42, R42, PT ;  /* 0x0000002a2a00720b */ /* 0x000fda0003f08000 */
[----:B------:R-:W-:Y:S01]  /*1b80*/  @P0 DADD R16, R50, 2 ;  /* 0x4000000032100429 */ /* 0x000fe20000000000 */
[----:B------:R-:W-:Y:S10]  /*1b90*/  @P0 BRA `(.L_x_21) ;  /* 0x00000000000c0947 */ /* 0x000ff40003800000 */
[----:B------:R-:W-:-:S14]  /*1ba0*/  DSETP.NEU.AND P0, PT, |R50|, +INF , PT ;  /* 0x7ff000003200742a */ /* 0x000fdc0003f0d200 */
[----:B------:R-:W-:Y:S01]  /*1bb0*/  @!P0 MOV R16, 0x0 ;  /* 0x0000000000108802 */ /* 0x000fe20000000f00 */
[----:B------:R-:W-:-:S07]  /*1bc0*/  @!P0 IMAD.MOV.U32 R17, RZ, RZ, 0x7ff00000 ;  /* 0x7ff00000ff118424 */ /* 0x000fce00078e00ff */
.L_x_21:
[----:B------:R-:W-:Y:S05]  /*1bd0*/  BSYNC.RECONVERGENT B1 ;  /* 0x0000000000017941 */ /* 0x000fea0003800200 */
.L_x_20:
[----:B------:R-:W-:Y:S01]  /*1be0*/  FSEL R50, R16, RZ, P2 ;  /* 0x000000ff10327208 */ /* 0x000fe20001000000 */
[----:B------:R-:W-:Y:S01]  /*1bf0*/  BSSY.RECONVERGENT B1, `(.L_x_22) ;  /* 0x0000007000017945 */ /* 0x000fe20003800200 */
[----:B------:R-:W-:Y:S02]  /*1c00*/  FSEL R51, R17, 1.875, P2 ;  /* 0x3ff0000011337808 */ /* 0x000fe40001000000 */
[----:B------:R-:W-:-:S04]  /*1c10*/  MOV R48, 0x1c60 ;  /* 0x00001c6000307802 */ /* 0x000fc80000000f00 */
[----:B------:R-:W-:-:S08]  /*1c20*/  DADD R50, R18, -R50 ;  /* 0x0000000012327229 */ /* 0x000fd00000000832 */
[----:B------:R-:W-:-:S10]  /*1c30*/  DADD R16, -RZ, |R50| ;  /* 0x00000000ff107229 */ /* 0x000fd40000000532 */
[----:B------:R-:W-:-:S07]  /*1c40*/  MOV R49, R17 ;  /* 0x0000001100317202 */ /* 0x000fce0000000f00 */
[----:B------:R-:W-:Y:S05]  /*1c50*/  CALL.REL.NOINC `($_Z11emcee_emceePfS_iijjjiP17curandStateXORWOW$__internal_accurate_pow) ;  /* 0x0000005400cc7944 */ /* 0x000fea0003c00000 */
[----:B------:R-:W-:Y:S05]  /*1c60*/  BSYNC.RECONVERGENT B1 ;  /* 0x0000000000017941 */ /* 0x000fea0003800200 */
.L_x_22:
[C---:B------:R-:W-:Y:S01]  /*1c70*/  DADD R16, R50.reuse, 2 ;  /* 0x4000000032107429 */ /* 0x040fe20000000000 */
[----:B------:R-:W-:Y:S01]  /*1c80*/  FADD R42, -R42, 1 ;  /* 0x3f8000002a2a7421 */ /* 0x000fe20000000100 */
[----:B------:R-:W-:Y:S01]  /*1c90*/  DSETP.NEU.AND P0, PT, R50, RZ, PT ;  /* 0x000000ff3200722a */ /* 0x000fe20003f0d000 */
[----:B------:R-:W-:Y:S02]  /*1ca0*/  BSSY.RECONVERGENT B1, `(.L_x_23) ;  /* 0x000000e000017945 */ /* 0x000fe40003800200 */
[----:B------:R-:W0:Y:S05]  /*1cb0*/  F2F.F64.F32 R56, R42 ;  /* 0x0000002a00387310 */ /* 0x000e2a0000201800 */
[----:B------:R-:W-:-:S02]  /*1cc0*/  LOP3.LUT R16, R17, 0x7ff00000, RZ, 0xc0, !PT ;  /* 0x7ff0000011107812 */ /* 0x000fc400078ec0ff */
[----:B------:R-:W-:Y:S02]  /*1cd0*/  FSEL R17, R14, RZ, P0 ;  /* 0x000000ff0e117208 */ /* 0x000fe40000000000 */
[----:B------:R-:W-:Y:S02]  /*1ce0*/  ISETP.NE.AND P1, PT, R16, 0x7ff00000, PT ;  /* 0x7ff000001000780c */ /* 0x000fe40003f25270 */
[----:B------:R-:W-:Y:S01]  /*1cf0*/  FSEL R16, R15, RZ, P0 ;  /* 0x000000ff0f107208 */ /* 0x000fe20000000000 */
[----:B0-----:R-:W-:-:S10]  /*1d00*/  DADD R48, -RZ, |R56| ;  /* 0x00000000ff307229 */ /* 0x001fd40000000538 */
[----:B------:R-:W-:Y:S05]  /*1d10*/  @P1 BRA `(.L_x_24) ;  /* 0x0000000000181947 */ /* 0x000fea0003800000 */
[----:B------:R-:W-:-:S14]  /*1d20*/  DSETP.NAN.AND P0, PT, R50, R50, PT ;  /* 0x000000323200722a */ /* 0x000fdc0003f08000 */
[----:B------:R-:W-:Y:S01]  /*1d30*/  @P0 DADD R16, R50, 2 ;  /* 0x4000000032100429 */ /* 0x000fe20000000000 */
[----:B------:R-:W-:Y:S10]  /*1d40*/  @P0 BRA `(.L_x_24) ;  /* 0x00000000000c0947 */ /* 0x000ff40003800000 */
[----:B------:R-:W-:-:S14]  /*1d50*/  DSETP.NEU.AND P0, PT, |R50|, +INF , PT ;  /* 0x7ff000003200742a */ /* 0x000fdc0003f0d200 */
[----:B------:R-:W-:Y:S01]  /*1d60*/  @!P0 IMAD.MOV.U32 R16, RZ, RZ, 0x0 ;  /* 0x00000000ff108424 */ /* 0x000fe200078e00ff */
[----:B------:R-:W-:-:S07]  /*1d70*/  @!P0 MOV R17, 0x7ff00000 ;  /* 0x7ff0000000118802 */ /* 0x000fce0000000f00 */
.L_x_24:
[----:B------:R-:W-:Y:S05]  /*1d80*/  BSYNC.RECONVERGENT B1 ;  /* 0x0000000000017941 */ /* 0x000fea0003800200 */
.L_x_23:
[----:B------:R-:W-:Y:S01]  /*1d90*/  DMUL R14, R16, 100 ;  /* 0x40590000100e7828 */ /* 0x000fe20000000000 */
[----:B------:R-:W-:Y:S01]  /*1da0*/  BSSY.RECONVERGENT B1, `(.L_x_25) ;  /* 0x0000007000017945 */ /* 0x000fe20003800200 */
[----:B------:R-:W-:Y:S01]  /*1db0*/  DSETP.NEU.AND P0, PT, R50, 1, PT ;  /* 0x3ff000003200742a */ /* 0x000fe20003f0d000 */
[----:B------:R-:W-:Y:S01]  /*1dc0*/  IMAD.MOV.U32 R16, RZ, RZ, R48 ;  /* 0x000000ffff107224 */ /* 0x000fe200078e0030 */
[----:B------:R-:W-:-:S06]  /*1dd0*/  MOV R48, 0x1e10 ;  /* 0x00001e1000307802 */ /* 0x000fcc0000000f00 */
[----:B------:R-:W-:Y:S02]  /*1de0*/  FSEL R50, R14, RZ, P0 ;  /* 0x000000ff0e327208 */ /* 0x000fe40000000000 */
[----:B------:R-:W-:-:S07]  /*1df0*/  FSEL R51, R15, 3.390625, P0 ;  /* 0x405900000f337808 */ /* 0x000fce0000000000 */
[----:B------:R-:W-:Y:S05]  /*1e00*/  CALL.REL.NOINC `($_Z11emcee_emceePfS_iijjjiP17curandStateXORWOW$__internal_accurate_pow) ;  /* 0x0000005400607944 */ /* 0x000fea0003c00000 */
[----:B------:R-:W-:Y:S05]  /*1e10*/  BSYNC.RECONVERGENT B1 ;  /* 0x0000000000017941 */ /* 0x000fea0003800200 */
.L_x_25:
[----:B------:R-:W0:Y:S01]  /*1e20*/  MUFU.RCP64H R19, -20 ;  /* 0xc034000000137908 */ /* 0x000e220000001800 */
[----:B------:R-:W-:Y:S01]  /*1e30*/  HFMA2 R18, -RZ, RZ, 0, 5.9604644775390625e-08 ;  /* 0x00000001ff127431 */ /* 0x000fe200000001ff */
[----:B------:R-:W-:Y:S01]  /*1e40*/  MOV R16, 0x0 ;  /* 0x0000000000107802 */ /* 0x000fe20000000f00 */
[----:B------:R-:W-:Y:S01]  /*1e50*/  IMAD.MOV.U32 R17, RZ, RZ, 0x40340000 ;  /* 0x40340000ff117424 */ /* 0x000fe200078e00ff */
[----:B------:R-:W-:Y:S01]  /*1e60*/  DADD R22, R56, 2 ;  /* 0x4000000038167429 */ /* 0x000fe20000000000 */
[C---:B------:R-:W-:Y:S01]  /*1e70*/  FSETP.NEU.AND P0, PT, R42.reuse, RZ, PT ;  /* 0x000000ff2a00720b */ /* 0x040fe20003f0d000 */
[----:B------:R-:W-:Y:S01]  /*1e80*/  BSSY.RECONVERGENT B1, `(.L_x_26) ;  /* 0x0000011000017945 */ /* 0x000fe20003800200 */
[----:B------:R-:W-:-:S07]  /*1e90*/  FSETP.NEU.AND P2, PT, R42, 1, PT ;  /* 0x3f8000002a00780b */ /* 0x000fce0003f4d000 */
[----:B------:R-:W-:Y:S01]  /*1ea0*/  LOP3.LUT R22, R23, 0x7ff00000, RZ, 0xc0, !PT ;  /* 0x7ff0000017167812 */ /* 0x000fe200078ec0ff */
[----:B0-----:R-:W-:-:S03]  /*1eb0*/  DFMA R20, R18, R16, 1 ;  /* 0x3ff000001214742b */ /* 0x001fc60000000010 */
[----:B------:R-:W-:-:S05]  /*1ec0*/  ISETP.NE.AND P1, PT, R22, 0x7ff00000, PT ;  /* 0x7ff000001600780c */ /* 0x000fca0003f25270 */
[----:B------:R-:W-:-:S08]  /*1ed0*/  DFMA R20, R20, R20, R20 ;  /* 0x000000141414722b */ /* 0x000fd00000000014 */
[----:B------:R-:W-:Y:S01]  /*1ee0*/  DFMA R20, R18, R20, R18 ;  /* 0x000000141214722b */ /* 0x000fe20000000012 */
[----:B------:R-:W-:Y:S02]  /*1ef0*/  FSEL R18, R15, RZ, P0 ;  /* 0x000000ff0f127208 */ /* 0x000fe40000000000 */
[----:B------:R-:W-:-:S05]  /*1f00*/  FSEL R19, R14, RZ, P0 ;  /* 0x000000ff0e137208 */ /* 0x000fca0000000000 */
[----:B------:R-:W-:Y:S01]  /*1f10*/  DFMA R16, R20, R16, 1 ;  /* 0x3ff000001410742b */ /* 0x000fe20000000010 */
[----:B------:R-:W-:Y:S10]  /*1f20*/  @P1 BRA `(.L_x_27) ;  /* 0x0000000000181947 */ /* 0x000ff40003800000 */
[----:B------:R-:W-:-:S13]  /*1f30*/  FSETP.NAN.AND P0, PT, R42, R42, PT ;  /* 0x0000002a2a00720b */ /* 0x000fda0003f08000 */
[----:B------:R-:W-:Y:S01]  /*1f40*/  @P0 DADD R18, R56, 2 ;  /* 0x4000000038120429 */ /* 0x000fe20000000000 */
[----:B------:R-:W-:Y:S10]  /*1f50*/  @P0 BRA `(.L_x_27) ;  /* 0x00000000000c0947 */ /* 0x000ff40003800000 */
[----:B------:R-:W-:-:S14]  /*1f60*/  DSETP.NEU.AND P0, PT, |R56|, +INF , PT ;  /* 0x7ff000003800742a */ /* 0x000fdc0003f0d200 */
[----:B------:R-:W-:Y:S01]  /*1f70*/  @!P0 IMAD.MOV.U32 R18, RZ, RZ, 0x0 ;  /* 0x00000000ff128424 */ /* 0x000fe200078e00ff */
[----:B------:R-:W-:-:S07]  /*1f80*/  @!P0 MOV R19, 0x7ff00000 ;  /* 0x7ff0000000138802 */ /* 0x000fce0000000f00 */
.L_x_27:
[----:B------:R-:W-:Y:S05]  /*1f90*/  BSYNC.RECONVERGENT B1 ;  /* 0x0000000000017941 */ /* 0x000fea0003800200 */
.L_x_26:
[----:B------:R-:W-:Y:S01]  /*1fa0*/  FSEL R14, R18, RZ, P2 ;  /* 0x000000ff120e7208 */ /* 0x000fe20001000000 */
[----:B------:R-:W-:Y:S01]  /*1fb0*/  DFMA R20, R20, R16, R20 ;  /* 0x000000101414722b */ /* 0x000fe20000000014 */
[----:B------:R-:W-:Y:S01]  /*1fc0*/  FSEL R15, R19, 1.875, P2 ;  /* 0x3ff00000130f7808 */ /* 0x000fe20001000000 */
[----:B------:R-:W-:Y:S05]  /*1fd0*/  BSSY.RECONVERGENT B1, `(.L_x_28) ;  /* 0x000000d000017945 */ /* 0x000fea0003800200 */
[----:B------:R-:W-:-:S08]  /*1fe0*/  DADD R50, R50, R14 ;  /* 0x0000000032327229 */ /* 0x000fd0000000000e */
[----:B------:R-:W-:Y:S02]  /*1ff0*/  DMUL R14, R20, R50 ;  /* 0x00000032140e7228 */ /* 0x000fe40000000000 */
[----:B------:R-:W-:-:S06]  /*2000*/  FSETP.GEU.AND P1, PT, |R51|, 6.5827683646048100446e-37, PT ;  /* 0x036000003300780b */ /* 0x000fcc0003f2e200 */
[----:B------:R-:W-:-:S08]  /*2010*/  DFMA R16, R14, 20, R50 ;  /* 0x403400000e10782b */ /* 0x000fd00000000032 */
[----:B------:R-:W-:-:S10]  /*2020*/  DFMA R14, R20, R16, R14 ;  /* 0x00000010140e722b */ /* 0x000fd4000000000e */
[----:B------:R-:W-:-:S05]  /*2030*/  FFMA R16, RZ, -2.8125, R15 ;  /* 0xc0340000ff107823 */ /* 0x000fca000000000f */
[----:B------:R-:W-:-:S13]  /*2040*/  FSETP.GT.AND P0, PT, |R16|, 1.469367938527859385e-39, PT ;  /* 0x001000001000780b */ /* 0x000fda0003f04200 */
[----:B------:R-:W-:Y:S05]  /*2050*/  @P0 BRA P1, `(.L_x_29) ;  /* 0x0000000000100947 */ /* 0x000fea0000800000 */
[----:B------:R-:W-:Y:S01]  /*2060*/  IMAD.MOV.U32 R16, RZ, RZ, R50 ;  /* 0x000000ffff107224 */ /* 0x000fe200078e0032 */
[----:B------:R-:W-:Y:S02]  /*2070*/  MOV R17, R51 ;  /* 0x0000003300117202 */ /* 0x000fe40000000f00 */
[----:B------:R-:W-:-:S07]  /*2080*/  MOV R26, 0x20a0 ;  /* 0x000020a0001a7802 */ /* 0x000fce0000000f00 */
[----:B------:R-:W-:Y:S05]  /*2090*/  CALL.REL.NOINC `($__internal_0_$__cuda_sm20_div_rn_f64_full) ;  /* 0x0000004400407944 */ /* 0x000fea0003c00000 */
.L_x_29:
[----:B------:R-:W-:Y:S05]  /*20a0*/  BSYNC.RECONVERGENT B1 ;  /* 0x0000000000017941 */ /* 0x000fea0003800200 */
.L_x_28:
[C---:B------:R-:W-:Y:S01]  /*20b0*/  FMUL R19, |R46|.reuse, 16777216 ;  /* 0x4b8000002e137820 */ /* 0x040fe20000400200 */
[----:B------:R-:W-:Y:S01]  /*20c0*/  FSETP.GEU.AND P0, PT, |R46|, 1.175494350822287508e-38, PT ;  /* 0x008000002e00780b */ /* 0x000fe20003f0e200 */
[----:B------:R-:W-:Y:S01]  /*20d0*/  IMAD.MOV.U32 R16, RZ, RZ, 0x652b82fe ;  /* 0x652b82feff107424 */ /* 0x000fe200078e00ff */
[----:B------:R-:W-:Y:S01]  /*20e0*/  MOV R17, 0x3ff71547 ;  /* 0x3ff7154700117802 */ /* 0x000fe20000000f00 */
[----:B------:R-:W-:Y:S01]  /*20f0*/  UMOV UR20, 0xfefa39ef ;  /* 0xfefa39ef00147882 */ /* 0x000fe20000000000 */
[----:B------:R-:W-:Y:S01]  /*2100*/  FSEL R22, R19, |R46|, !P0 ;  /* 0x4000002e13167208 */ /* 0x000fe20004000000 */
[----:B------:R-:W-:Y:S01]  /*2110*/  UMOV UR21, 0x3fe62e42 ;  /* 0x3fe62e4200157882 */ /* 0x000fe20000000000 */
[----:B------:R-:W-:Y:S01]  /*2120*/  IMAD.MOV.U32 R28, RZ, RZ, 0x3a2c32e4 ;  /* 0x3a2c32e4ff1c7424 */ /* 0x000fe200078e00ff */
[----:B------:R-:W-:Y:S01]  /*2130*/  FSETP.GEU.AND P2, PT, |R15|, 4.1917929649353027344, PT ;  /* 0x4086232b0f00780b */ /* 0x000fe20003f4e200 */
[----:B------:R-:W-:Y:S01]  /*2140*/  DFMA R16, R14, R16, 6.75539944105574400000e+15 ;  /* 0x433800000e10742b */ /* 0x000fe20000000010 */
[----:B------:R-:W-:Y:S01]  /*2150*/  VIADD R20, R22, 0xc0cafb0d ;  /* 0xc0cafb0d16147836 */ /* 0x000fe20000000000 */
[----:B------:R-:W-:Y:S04]  /*2160*/  BSSY.RECONVERGENT B1, `(.L_x_30) ;  /* 0x0000064000017945 */ /* 0x000fe80003800200 */
[----:B------:R-:W-:-:S02]  /*2170*/  LOP3.LUT R23, R20, 0xff800000, RZ, 0xc0, !PT ;  /* 0xff80000014177812 */ /* 0x000fc400078ec0ff */
[----:B------:R-:W-:Y:S02]  /*2180*/  DADD R18, R16, -6.75539944105574400000e+15 ;  /* 0xc338000010127429 */ /* 0x000fe40000000000 */
[-C--:B------:R-:W-:Y:S02]  /*2190*/  IADD3 R22, PT, PT, R22, -R23.reuse, RZ ;  /* 0x8000001716167210 */ /* 0x080fe40007ffe0ff */
[----:B------:R-:W-:-:S03]  /*21a0*/  I2FP.F32.S32 R25, R23 ;  /* 0x0000001700197245 */ /* 0x000fc60000201400 */
[C---:B------:R-:W-:Y:S01]  /*21b0*/  FADD R27, R22.reuse, 1 ;  /* 0x3f800000161b7421 */ /* 0x040fe20000000000 */
[C---:B------:R-:W-:Y:S01]  /*21c0*/  DFMA R20, R18.reuse, -UR20, R14 ;  /* 0x8000001412147c2b */ /* 0x040fe2000800000e */
[----:B------:R-:W-:Y:S01]  /*21d0*/  UMOV UR20, 0x3b39803f ;  /* 0x3b39803f00147882 */ /* 0x000fe20000000000 */
[----:B------:R-:W-:Y:S01]  /*21e0*/  UMOV UR21, 0x3c7abc9e ;  /* 0x3c7abc9e00157882 */ /* 0x000fe20000000000 */
[----:B------:R-:W-:Y:S01]  /*21f0*/  FADD R26, R22, -1 ;  /* 0xbf800000161a7421 */ /* 0x000fe20000000000 */
[----:B------:R-:W-:Y:S01]  /*2200*/  FSEL R22, RZ, -24, P0 ;  /* 0xc1c00000ff167808 */ /* 0x000fe20000000000 */
[----:B------:R-:W0:Y:S02]  /*2210*/  MUFU.RCP R27, R27 ;  /* 0x0000001b001b7308 */ /* 0x000e240000001000 */
[----:B------:R-:W-:Y:S01]  /*2220*/  FADD R24, R26, R26 ;  /* 0x0000001a1a187221 */ /* 0x000fe20000000000 */
[----:B------:R-:W-:Y:S01]  /*2230*/  DFMA R18, R18, -UR20, R20 ;  /* 0x8000001412127c2b */ /* 0x000fe20008000014 */
[----:B------:R-:W-:Y:S01]  /*2240*/  UMOV UR20, 0x69ce2bdf ;  /* 0x69ce2bdf00147882 */ /* 0x000fe20000000000 */
[----:B------:R-:W-:Y:S01]  /*2250*/  IMAD.MOV.U32 R20, RZ, RZ, -0x35dec16 ;  /* 0xfca213eaff147424 */ /* 0x000fe200078e00ff */
[----:B------:R-:W-:Y:S01]  /*2260*/  MOV R21, 0x3e928af3 ;  /* 0x3e928af300157802 */ /* 0x000fe20000000f00 */
[----:B------:R-:W-:-:S05]  /*2270*/  UMOV UR21, 0x3e5ade15 ;  /* 0x3e5ade1500157882 */ /* 0x000fca0000000000 */
[----:B------:R-:W-:Y:S01]  /*2280*/  DFMA R20, R18, UR20, R20 ;  /* 0x0000001412147c2b */ /* 0x000fe20008000014 */
[----:B------:R-:W-:Y:S01]  /*2290*/  UMOV UR20, 0x62401315 ;  /* 0x6240131500147882 */ /* 0x000fe20000000000 */
[----:B------:R-:W-:Y:S01]  /*22a0*/  UMOV UR21, 0x3ec71dee ;  /* 0x3ec71dee00157882 */ /* 0x000fe20000000000 */
[----:B0-----:R-:W-:Y:S01]  /*22b0*/  FMUL R23, R27, R24 ;  /* 0x000000181b177220 */ /* 0x001fe20000400000 */
[----:B------:R-:W-:-:S04]  /*22c0*/  FFMA R24, R25, 1.1920928955078125e-07, R22 ;  /* 0x3400000019187823 */ /* 0x000fc80000000016 */
[C---:B------:R-:W-:Y:S01]  /*22d0*/  DFMA R20, R18.reuse, R20, UR20 ;  /* 0x0000001412147e2b */ /* 0x040fe20008000014 */
[----:B------:R-:W-:Y:S01]  /*22e0*/  FADD R22, R26, -R23 ;  /* 0x800000171a167221 */ /* 0x000fe20000000000 */
[CC--:B------:R-:W-:Y:S01]  /*22f0*/  FMUL R25, R23.reuse, R23.reuse ;  /* 0x0000001717197220 */ /* 0x0c0fe20000400000 */
[----:B------:R-:W-:Y:S01]  /*2300*/  UMOV UR20, 0x7c89eb71 ;  /* 0x7c89eb7100147882 */ /* 0x000fe20000000000 */
[----:B------:R-:W-:Y:S01]  /*2310*/  UMOV UR21, 0x3efa0199 ;  /* 0x3efa019900157882 */ /* 0x000fe20000000000 */
[----:B------:R-:W-:Y:S01]  /*2320*/  FADD R29, R22, R22 ;  /* 0x00000016161d7221 */ /* 0x000fe20000000000 */
[----:B------:R-:W-:Y:S01]  /*2330*/  FFMA R22, R23, 1.4426950216293334961, R24 ;  /* 0x3fb8aa3b17167823 */ /* 0x000fe20000000018 */
[C---:B------:R-:W-:Y:S01]  /*2340*/  FFMA R28, R25.reuse, R28, 0.0032181653659790754318 ;  /* 0x3b52e7db191c7423 */ /* 0x040fe2000000001c */
[----:B------:R-:W-:Y:S01]  /*2350*/  DFMA R20, R18, R20, UR20 ;  /* 0x0000001412147e2b */ /* 0x000fe20008000014 */
[----:B------:R-:W-:Y:S01]  /*2360*/  FFMA R26, R26, -R23, R29 ;  /* 0x800000171a1a7223 */ /* 0x000fe2000000001d */
[----:B------:R-:W-:Y:S01]  /*2370*/  FADD R24, R24, -R22 ;  /* 0x8000001618187221 */ /* 0x000fe20000000000 */
[----:B------:R-:W-:Y:S01]  /*2380*/  FFMA R28, R25, R28, 0.018033718690276145935 ;  /* 0x3c93bb73191c7423 */ /* 0x000fe2000000001c */
[----:B------:R-:W-:Y:S01]  /*2390*/  UMOV UR20, 0x14761f65 ;  /* 0x14761f6500147882 */ /* 0x000fe20000000000 */
[----:B------:R-:W-:Y:S01]  /*23a0*/  FMUL R26, R27, R26 ;  /* 0x0000001a1b1a7220 */ /* 0x000fe20000400000 */
[----:B------:R-:W-:Y:S01]  /*23b0*/  FFMA R27, R23, 1.4426950216293334961, R24 ;  /* 0x3fb8aa3b171b7823 */ /* 0x000fe20000000018 */
[----:B------:R-:W-:Y:S01]  /*23c0*/  FFMA R28, R25, R28, 0.12022458761930465698 ;  /* 0x3df6384f191c7423 */ /* 0x000fe2000000001c */
[----:B------:R-:W-:-:S02]  /*23d0*/  UMOV UR21, 0x3f2a01a0 ;  /* 0x3f2a01a000157882 */ /* 0x000fc40000000000 */
[----:B------:R-:W-:Y:S01]  /*23e0*/  FFMA R24, R26, 1.4426950216293334961, R27 ;  /* 0x3fb8aa3b1a187823 */ /* 0x000fe2000000001b */
[----:B------:R-:W-:Y:S01]  /*23f0*/  FMUL R28, R25, R28 ;  /* 0x0000001c191c7220 */ /* 0x000fe20000400000 */
[C---:B------:R-:W-:Y:S01]  /*2400*/  DFMA R20, R18.reuse, R20, UR20 ;  /* 0x0000001412147e2b */ /* 0x040fe20008000014 */
[----:B------:R-:W-:Y:S01]  /*2410*/  UMOV UR20, 0x1852b7af ;  /* 0x1852b7af00147882 */ /* 0x000fe20000000000 */
[C---:B------:R-:W-:Y:S01]  /*2420*/  FFMA R25, R23.reuse, 1.9251366722983220825e-08, R24 ;  /* 0x32a55e3417197823 */ /* 0x040fe20000000018 */
[----:B------:R-:W-:Y:S01]  /*2430*/  FMUL R24, R28, 3 ;  /* 0x404000001c187820 */ /* 0x000fe20000400000 */
[----:B------:R-:W-:Y:S01]  /*2440*/  UMOV UR21, 0x3f56c16c ;  /* 0x3f56c16c00157882 */ /* 0x000fe20000000000 */
[----:B------:R-:W-:Y:S02]  /*2450*/  MOV R27, 0x391fcb8e ;  /* 0x391fcb8e001b7802 */ /* 0x000fe40000000f00 */
[----:B------:R-:W-:Y:S01]  /*2460*/  FFMA R24, R26, R24, R25 ;  /* 0x000000181a187223 */ /* 0x000fe20000000019 */
[----:B------:R-:W-:Y:S01]  /*2470*/  DFMA R20, R18, R20, UR20 ;  /* 0x0000001412147e2b */ /* 0x000fe20008000014 */
[----:B------:R-:W-:Y:S01]  /*2480*/  UMOV UR20, 0x11122322 ;  /* 0x1112232200147882 */ /* 0x000fe20000000000 */
[----:B------:R-:W-:Y:S01]  /*2490*/  UMOV UR21, 0x3f811111 ;  /* 0x3f81111100157882 */ /* 0x000fe20000000000 */
[----:B------:R-:W-:-:S04]  /*24a0*/  FFMA R25, R23, R28, R24 ;  /* 0x0000001c17197223 */ /* 0x000fc80000000018 */
[----:B------:R-:W-:Y:S01]  /*24b0*/  FADD R24, R22, R25 ;  /* 0x0000001916187221 */ /* 0x000fe20000000000 */
[----:B------:R-:W-:Y:S01]  /*24c0*/  DFMA R20, R18, R20, UR20 ;  /* 0x0000001412147e2b */ /* 0x000fe20008000014 */
[----:B------:R-:W-:Y:S01]  /*24d0*/  UMOV UR20, 0x555502a1 ;  /* 0x555502a100147882 */ /* 0x000fe20000000000 */
[----:B------:R-:W-:Y:S01]  /*24e0*/  UMOV UR21, 0x3fa55555 ;  /* 0x3fa5555500157882 */ /* 0x000fe20000000000 */
[----:B------:R-:W-:Y:S01]  /*24f0*/  FMUL R23, R24, UR13 ;  /* 0x0000000d18177c20 */ /* 0x000fe20008400000 */
[----:B------:R-:W-:-:S03]  /*2500*/  FADD R22, -R22, R24 ;  /* 0x0000001816167221 */ /* 0x000fc60000000100 */
[----:B------:R-:W0:Y:S01]  /*2510*/  FRND R26, R23 ;  /* 0x00000017001a7307 */ /* 0x000e220000201000 */
[C---:B------:R-:W-:Y:S01]  /*2520*/  DFMA R20, R18.reuse, R20, UR20 ;  /* 0x0000001412147e2b */ /* 0x040fe20008000014 */
[----:B------:R-:W-:Y:S01]  /*2530*/  UMOV UR20, 0x55555511 ;  /* 0x5555551100147882 */ /* 0x000fe20000000000 */
[----:B------:R-:W-:Y:S01]  /*2540*/  UMOV UR21, 0x3fc55555 ;  /* 0x3fc5555500157882 */ /* 0x000fe20000000000 */
[----:B------:R-:W-:Y:S01]  /*2550*/  FADD R22, R25, -R22 ;  /* 0x8000001619167221 */ /* 0x000fe20000000000 */
[----:B------:R-:W-:Y:S01]  /*2560*/  FFMA R25, R24, UR13, -R23 ;  /* 0x0000000d18197c23 */ /* 0x000fe20008000817 */
[C---:B------:R-:W-:Y:S02]  /*2570*/  FSETP.GT.AND P1, PT, |R23|.reuse, 152, PT ;  /* 0x431800001700780b */ /* 0x040fe40003f24200 */
[----:B------:R1:W2:Y:S01]  /*2580*/  F2I.NTZ R24, R23 ;  /* 0x0000001700187305 */ /* 0x0002a20000203100 */
[----:B------:R-:W-:Y:S01]  /*2590*/  DFMA R20, R18, R20, UR20 ;  /* 0x0000001412147e2b */ /* 0x000fe20008000014 */
[----:B------:R-:W-:Y:S01]  /*25a0*/  FFMA R22, R22, UR13, R25 ;  /* 0x0000000d16167c23 */ /* 0x000fe20008000019 */
[----:B------:R-:W-:Y:S01]  /*25b0*/  UMOV UR20, 0xb ;  /* 0x0000000b00147882 */ /* 0x000fe20000000000 */
[----:B------:R-:W-:Y:S01]  /*25c0*/  UMOV UR21, 0x3fe00000 ;  /* 0x3fe0000000157882 */ /* 0x000fe20000000000 */
[----:B0-----:R-:W-:Y:S01]  /*25d0*/  FADD R25, R23, -R26 ;  /* 0x8000001a17197221 */ /* 0x001fe20000000000 */
[----:B------:R-:W-:-:S03]  /*25e0*/  FSETP.GT.AND P0, PT, R26, RZ, PT ;  /* 0x000000ff1a00720b */ /* 0x000fc60003f04000 */
[----:B------:R-:W-:Y:S01]  /*25f0*/  DFMA R20, R18, R20, UR20 ;  /* 0x0000001412147e2b */ /* 0x000fe20008000014 */
[----:B------:R-:W-:-:S04]  /*2600*/  FADD R22, R22, R25 ;  /* 0x0000001916167221 */ /* 0x000fc80000000000 */
[C---:B------:R-:W-:Y:S01]  /*2610*/  FFMA R25, R22.reuse, R27, 0.0013391353422775864601 ;  /* 0x3aaf85ed16197423 */ /* 0x040fe2000000001b */
[----:B------:R-:W-:Y:S02]  /*2620*/  SEL R27, RZ, 0x83000000, P0 ;  /* 0x83000000ff1b7807 */ /* 0x000fe40000000000 */
[----:B------:R-:W-:Y:S01]  /*2630*/  DFMA R20, R18, R20, 1 ;  /* 0x3ff000001214742b */ /* 0x000fe20000000014 */
[----:B------:R-:W-:-:S04]  /*2640*/  FFMA R25, R22, R25, 0.0096188392490148544312 ;  /* 0x3c1d985616197423 */ /* 0x000fc80000000019 */
[----:B------:R-:W-:-:S03]  /*2650*/  FFMA R25, R22, R25, 0.055503588169813156128 ;  /* 0x3d6357bb16197423 */ /* 0x000fc60000000019 */
[----:B------:R-:W-:Y:S01]  /*2660*/  DFMA R20, R18, R20, 1 ;  /* 0x3ff000001214742b */ /* 0x000fe20000000014 */
[----:B------:R-:W-:-:S04]  /*2670*/  FFMA R25, R22, R25, 0.24022644758224487305 ;  /* 0x3e75fdec16197423 */ /* 0x000fc80000000019 */
[----:B------:R-:W-:-:S04]  /*2680*/  FFMA R25, R22, R25, 0.69314718246459960938 ;  /* 0x3f31721816197423 */ /* 0x000fc80000000019 */
[----:B------:R-:W-:Y:S01]  /*2690*/  FFMA R25, R22, R25, 1 ;  /* 0x3f80000016197423 */ /* 0x000fe20000000019 */
[----:B------:R-:W-:Y:S01]  /*26a0*/  IMAD R19, R16, 0x100000, R21 ;  /* 0x0010000010137824 */ /* 0x000fe200078e0215 */
[----:B------:R-:W-:Y:S01]  /*26b0*/  IADD3 R22, PT, PT, R27, 0x7f000000, RZ ;  /* 0x7f0000001b167810 */ /* 0x000fe20007ffe0ff */
[----:B------:R-:W-:Y:S01]  /*26c0*/  IMAD.MOV.U32 R18, RZ, RZ, R20 ;  /* 0x000000ffff127224 */ /* 0x000fe200078e0014 */
[----:B-12---:R-:W-:Y:S06]  /*26d0*/  @!P2 BRA `(.L_x_31) ;  /* 0x000000000030a947 */ /* 0x006fec0003800000 */
        /* <DEDUP_REMOVED lines=12> */
.L_x_31:
[----:B------:R-:W-:Y:S05]  /*27a0*/  BSYNC.RECONVERGENT B1 ;  /* 0x0000000000017941 */ /* 0x000fea0003800200 */
.L_x_30:
[----:B------:R-:W-:Y:S01]  /*27b0*/  FSETP.NEU.AND P0, PT, R46, 1, PT ;  /* 0x3f8000002e00780b */ /* 0x000fe20003f0d000 */
[----:B------:R0:W1:Y:S01]  /*27c0*/  F2F.F32.F64 R16, R18 ;  /* 0x0000001200107310 */ /* 0x0000620000301000 */
[----:B------:R-:W-:Y:S02]  /*27d0*/  IMAD R27, R24, 0x800000, -R27 ;  /* 0x00800000181b7824 */ /* 0x000fe400078e0a1b */
[----:B------:R-:W-:Y:S01]  /*27e0*/  FMUL R22, R25, R22 ;  /* 0x0000001619167220 */ /* 0x000fe20000400000 */
[----:B------:R-:W-:Y:S01]  /*27f0*/  ISETP.EQ.OR P0, PT, RZ, UR12, !P0 ;  /* 0x0000000cff007c0c */ /* 0x000fe2000c702670 */
[----:B------:R-:W-:Y:S01]  /*2800*/  BSSY.RECONVERGENT B1, `(.L_x_32) ;  /* 0x000001a000017945 */ /* 0x000fe20003800200 */
[----:B------:R-:W-:Y:S01]  /*2810*/  FSETP.GEU.AND P2, PT, R23, RZ, PT ;  /* 0x000000ff1700720b */ /* 0x000fe20003f4e000 */
[----:B------:R-:W-:Y:S01]  /*2820*/  FMUL R22, R22, R27 ;  /* 0x0000001b16167220 */ /* 0x000fe20000400000 */
[----:B------:R-:W-:Y:S02]  /*2830*/  MOV R20, 0x3f800000 ;  /* 0x3f80000000147802 */ /* 0x000fe40000000f00 */
[----:B------:R-:W-:-:S07]  /*2840*/  @P1 FSEL R22, RZ, +INF , !P2 ;  /* 0x7f800000ff161808 */ /* 0x000fce0005000000 */
[----:B01----:R-:W-:Y:S05]  /*2850*/  @P0 BRA `(.L_x_33) ;  /* 0x0000000000500947 */ /* 0x003fea0003800000 */
[----:B------:R-:W-:-:S05]  /*2860*/  IMAD.U32 R14, RZ, RZ, UR13 ;  /* 0x0000000dff0e7e24 */ /* 0x000fca000f8e00ff */
[----:B------:R-:W-:-:S04]  /*2870*/  FSETP.NAN.AND P0, PT, |R14|, |UR13|, PT ;  /* 0x4000000d0e007c0b */ /* 0x000fc8000bf08200 */
[----:B------:R-:W-:-:S13]  /*2880*/  FSETP.NUM.AND P0, PT, |R46|, |R46|, !P0 ;  /* 0x4000002e2e00720b */ /* 0x000fda0004707200 */
[----:B------:R-:W-:Y:S01]  /*2890*/  @!P0 FADD R20, R46, UR13 ;  /* 0x0000000d2e148e21 */ /* 0x000fe20008000000 */
[----:B------:R-:W-:Y:S06]  /*28a0*/  @!P0 BRA `(.L_x_33) ;  /* 0x00000000003c8947 */ /* 0x000fec0003800000 */
[----:B------:R-:W-:-:S04]  /*28b0*/  FSETP.NEU.AND P0, PT, |R46|, +INF , PT ;  /* 0x7f8000002e00780b */ /* 0x000fc80003f0d200 */
[----:B------:R-:W-:-:S04]  /*28c0*/  FSETP.NEU.AND P0, PT, R46, RZ, P0 ;  /* 0x000000ff2e00720b */ /* 0x000fc8000070d000 */
[----:B------:R-:W-:-:S09]  /*28d0*/  FSETP.NEU.AND P1, PT, |R10|, 1, !P0 ;  /* 0x3f8000000a00780b */ /* 0x000fd2000472d200 */
[----:B------:R-:W-:-:S05]  /*28e0*/  @!P0 FADD R14, R46, R46 ;  /* 0x0000002e2e0e8221 */ /* 0x000fca0000000000 */
[----:B------:R-:W-:-:S04]  /*28f0*/  @P1 LOP3.LUT R14, R14, 0x7fffffff, RZ, 0xc0, !PT ;  /* 0x7fffffff0e0e1812 */ /* 0x000fc800078ec0ff */
[----:B------:R-:W-:Y:S01]  /*2900*/  @!P0 MOV R20, R14 ;  /* 0x0000000e00148202 */ /* 0x000fe20000000f00 */
[----:B------:R-:W-:Y:S06]  /*2910*/  @!P0 BRA `(.L_x_33) ;  /* 0x0000000000208947 */ /* 0x000fec0003800000 */
[----:B------:R-:W-:Y:S01]  /*2920*/  IMAD.U32 R14, RZ, RZ, UR13 ;  /* 0x0000000dff0e7e24 */ /* 0x000fe2000f8e00ff */
[----:B------:R-:W-:-:S04]  /*2930*/  FSETP.EQ.AND P1, PT, R46, -1, PT ;  /* 0xbf8000002e00780b */ /* 0x000fc80003f22000 */
[----:B------:R-:W-:-:S13]  /*2940*/  FSETP.NEU.AND P0, PT, |R14|, +INF , PT ;  /* 0x7f8000000e00780b */ /* 0x000fda0003f0d200 */
[----:B------:R-:W-:Y:S05]  /*2950*/  @!P0 BRA P1, `(.L_x_33) ;  /* 0x0000000000108947 */ /* 0x000fea0000800000 */
[----:B------:R-:W-:Y:S02]  /*2960*/  FSETP.GEU.AND P0, PT, R46, RZ, PT ;  /* 0x000000ff2e00720b */ /* 0x000fe40003f0e000 */
[----:B------:R-:W-:-:S11]  /*2970*/  MOV R20, R22 ;  /* 0x0000001600147202 */ /* 0x000fd60000000f00 */
[----:B------:R-:W-:-:S04]  /*2980*/  @!P0 FSETP.NEU.AND P1, PT, |R10|, 1, PT ;  /* 0x3f8000000a00880b */ /* 0x000fc80003f2d200 */
[----:B------:R-:W-:-:S09]  /*2990*/  @!P0 FSEL R20, R22, -R22, P1 ;  /* 0x8000001616148208 */ /* 0x000fd20000800000 */
.L_x_33:
[----:B------:R-:W-:Y:S05]  /*29a0*/  BSYNC.RECONVERGENT B1 ;  /* 0x0000000000017941 */ /* 0x000fea0003800200 */
.L_x_32:
[----:B------:R-:W0:Y:S01]  /*29b0*/  MUFU.RCP R14, R45 ;  /* 0x0000002d000e7308 */ /* 0x000e220000001000 */
[----:B------:R-:W1:Y:S01]  /*29c0*/  LDCU UR7, c[0x0][0x39c] ;  /* 0x00007380ff0777ac */ /* 0x000e620008000800 */
[----:B------:R-:W-:Y:S06]  /*29d0*/  BSSY.RECONVERGENT B1, `(.L_x_34) ;  /* 0x000000d000017945 */ /* 0x000fec0003800200 */
[----:B------:R-:W2:Y:S01]  /*29e0*/  FCHK P1, R16, R45 ;  /* 0x0000002d10007302 */ /* 0x000ea20000020000 */
[----:B0-----:R-:W-:Y:S01]  /*29f0*/  FFMA R15, -R45, R14, 1 ;  /* 0x3f8000002d0f7423 */ /* 0x001fe2000000010e */
[----:B-1----:R-:W-:-:S03]  /*2a00*/  ISETP.NE.AND P0, PT, RZ, UR7, PT ;  /* 0x00000007ff007c0c */ /* 0x002fc6000bf05270 */
[----:B------:R-:W-:-:S04]  /*2a10*/  FFMA R15, R14, R15, R14 ;  /* 0x0000000f0e0f7223 */ /* 0x000fc8000000000e */
[----:B------:R-:W-:-:S04]  /*2a20*/  FFMA R14, R16, R15, RZ ;  /* 0x0000000f100e7223 */ /* 0x000fc800000000ff */
[----:B------:R-:W-:-:S04]  /*2a30*/  FFMA R17, -R45, R14, R16 ;  /* 0x0000000e2d117223 */ /* 0x000fc80000000110 */
[----:B------:R-:W-:Y:S01]  /*2a40*/  FFMA R15, R15, R17, R14 ;  /* 0x000000110f0f7223 */ /* 0x000fe2000000000e */
[----:B--2---:R-:W-:Y:S06]  /*2a50*/  @!P1 BRA `(.L_x_35) ;  /* 0x0000000000109947 */ /* 0x004fec0003800000 */
[----:B------:R-:W-:Y:S01]  /*2a60*/  IMAD.MOV.U32 R15, RZ, RZ, R45 ;  /* 0x000000ffff0f7224 */ /* 0x000fe200078e002d */
[----:B------:R-:W-:-:S07]  /*2a70*/  MOV R17, 0x2a90 ;  /* 0x00002a9000117802 */ /* 0x000fce0000000f00 */
[----:B------:R-:W-:Y:S05]  /*2a80*/  CALL.REL.NOINC `($__internal_2_$__cuda_sm3x_div_rn_noftz_f32_slowpath) ;  /* 0x0000004000a07944 */ /* 0x000fea0003c00000 */
[----:B------:R-:W-:-:S07]  /*2a90*/  MOV R15, R43 ;  /* 0x0000002b000f7202 */ /* 0x000fce0000000f00 */
.L_x_35:
[----:B------:R-:W-:Y:S05]  /*2aa0*/  BSYNC.RECONVERGENT B1 ;  /* 0x0000000000017941 */ /* 0x000fea0003800200 */
.L_x_34:
[----:B------:R-:W-:Y:S01]  /*2ab0*/  FMUL R15, R15, R20 ;  /* 0x000000140f0f7220 */ /* 0x000fe20000400000 */
[----:B------:R-:W-:Y:S04]  /*2ac0*/  BSSY.RECONVERGENT B1, `(.L_x_36) ;  /* 0x0000096000017945 */ /* 0x000fe80003800200 */
[----:B------:R-:W-:-:S13]  /*2ad0*/  FSETP.GEU.OR P0, PT, R52, R15, !P0 ;  /* 0x0000000f3400720b */ /* 0x000fda000470e400 */
[----:B------:R-:W-:Y:S05]  /*2ae0*/  @P0 BRA `(.L_x_37) ;  /* 0x00000008004c0947 */ /* 0x000fea0003800000 */
[----:B------:R-:W-:Y:S01]  /*2af0*/  UISETP.GE.U32.AND UP1, UPT, UR12, 0xf, UPT ;  /* 0x0000000f0c00788c */ /* 0x000fe2000bf26070 */
[----:B------:R-:W-:-:S08]  /*2b00*/  IMAD.MOV.U32 R22, RZ, RZ, RZ ;  /* 0x000000ffff167224 */ /* 0x000fd000078e00ff */
[----:B------:R-:W-:Y:S05]  /*2b10*/  BRA.U !UP1, `(.L_x_38) ;  /* 0x0000000509047547 */ /* 0x000fea000b800000 */
[----:B------:R-:W-:Y:S01]  /*2b20*/  HFMA2 R46, -RZ, RZ, 0, 0 ;  /* 0x00000000ff2e7431 */ /* 0x000fe200000001ff */
[----:B------:R-:W0:Y:S01]  /*2b30*/  LDCU UR7, c[0x0][0x390] ;  /* 0x00007200ff0777ac */ /* 0x000e220008000800 */
[----:B------:R-:W-:-:S05]  /*2b40*/  NOP ;  /* 0x0000000000007918 */ /* 0x000fca0000000000 */
.L_x_39:
[C---:B--2---:R-:W-:Y:S01]  /*2b50*/  LEA R32, R46.reuse, UR11, 0x2 ;  /* 0x0000000b2e207c11 */ /* 0x044fe2000f8e10ff */
[C---:B0-----:R-:W-:Y:S01]  /*2b60*/  IMAD R31, R46.reuse, UR7, R3 ;  /* 0x000000072e1f7c24 */ /* 0x041fe2000f8e0203 */
[----:B------:R-:W0:Y:S03]  /*2b70*/  LDC.64 R16, c[0x0][0x380] ;  /* 0x0000e000ff107b82 */ /* 0x000e260000000a00 */
[----:B------:R-:W2:Y:S04]  /*2b80*/  LDL.64 R26, [R32] ;  /* 0x00000000201a7983 */ /* 0x000ea80000100a00 */
[----:B------:R-:W3:Y:S04]  /*2b90*/  LDL.64 R28, [R32+0x8] ;  /* 0x00000800201c7983 */ /* 0x000ee80000100a00 */
[----:B------:R-:W4:Y:S04]  /*2ba0*/  LDL.64 R34, [R32+0x10] ;  /* 0x0000100020227983 */ /* 0x000f280000100a00 */
[----:B------:R-:W5:Y:S04]  /*2bb0*/  LDL.64 R24, [R32+0x18] ;  /* 0x0000180020187983 */ /* 0x000f680000100a00 */
[----:B------:R-:W5:Y:S04]  /*2bc0*/  LDL.64 R22, [R32+0x20] ;  /* 0x0000200020167983 */ /* 0x000f680000100a00 */
[----:B------:R-:W5:Y:S04]  /*2bd0*/  LDL.64 R20, [R32+0x28] ;  /* 0x0000280020147983 */ /* 0x000f680000100a00 */
[----:B------:R-:W5:Y:S04]  /*2be0*/  LDL.64 R18, [R32+0x30] ;  /* 0x0000300020127983 */ /* 0x000f680000100a00 */
[----:B------:R1:W5:Y:S01]  /*2bf0*/  LDL.64 R14, [R32+0x38] ;  /* 0x00003800200e7983 */ /* 0x0003620000100a00 */
[C---:B------:R-:W-:Y:S01]  /*2c00*/  VIADD R49, R31.reuse, UR7 ;  /* 0x000000071f317c36 */ /* 0x040fe20008000000 */
[----:B------:R-:W-:Y:S01]  /*2c10*/  IADD3 R46, PT, PT, R46, 0x10, RZ ;  /* 0x000000102e2e7810 */ /* 0x000fe20007ffe0ff */
[----:B0-----:R-:W-:-:S03]  /*2c20*/  IMAD.WIDE.U32 R30, R31, 0x4, R16 ;  /* 0x000000041f1e7825 */ /* 0x001fc600078e0010 */
[C---:B------:R-:W-:Y:S01]  /*2c30*/  IADD3 R43, PT, PT, R49.reuse, UR7, RZ ;  /* 0x00000007312b7c10 */ /* 0x040fe2000fffe0ff */
[----:B------:R-:W-:Y:S01]  /*2c40*/  IMAD.WIDE.U32 R48, R49, 0x4, R16 ;  /* 0x0000000431307825 */ /* 0x000fe200078e0010 */
[----:B------:R-:W-:-:S03]  /*2c50*/  ISETP.NE.AND P0, PT, R46, UR6, PT ;  /* 0x000000062e007c0c */ /* 0x000fc6000bf05270 */
[C---:B------:R-:W-:Y:S02]  /*2c60*/  VIADD R33, R43.reuse, UR7 ;  /* 0x000000072b217c36 */ /* 0x040fe40008000000 */
[----:B------:R-:W-:-:S03]  /*2c70*/  IMAD.WIDE.U32 R42, R43, 0x4, R16 ;  /* 0x000000042b2a7825 */ /* 0x000fc600078e0010 */
[C---:B------:R-:W-:Y:S01]  /*2c80*/  IADD3 R50, PT, PT, R33.reuse, UR7, RZ ;  /* 0x0000000721327c10 */ /* 0x040fe2000fffe0ff */
[----:B-1----:R-:W-:-:S04]  /*2c90*/  IMAD.WIDE.U32 R32, R33, 0x4, R16 ;  /* 0x0000000421207825 */ /* 0x002fc800078e0010 */
[----:B------:R-:W-:-:S05]  /*2ca0*/  VIADD R57, R50, UR7 ;  /* 0x0000000732397c36 */ /* 0x000fca0008000000 */
[C---:B------:R-:W-:Y:S01]  /*2cb0*/  IADD3 R59, PT, PT, R57.reuse, UR7, RZ ;  /* 0x00000007393b7c10 */ /* 0x040fe2000fffe0ff */
[----:B------:R-:W-:-:S04]  /*2cc0*/  IMAD.WIDE.U32 R56, R57, 0x4, R16 ;  /* 0x0000000439387825 */ /* 0x000fc800078e0010 */
[C---:B------:R-:W-:Y:S02]  /*2cd0*/  VIADD R51, R59.reuse, UR7 ;  /* 0x000000073b337c36 */ /* 0x040fe40008000000 */
[----:B------:R-:W-:-:S03]  /*2ce0*/  IMAD.WIDE.U32 R58, R59, 0x4, R16 ;  /* 0x000000043b3a7825 */ /* 0x000fc600078e0010 */
[----:B------:R-:W-:-:S05]  /*2cf0*/  IADD3 R60, PT, PT, R51, UR7, RZ ;  /* 0x00000007333c7c10 */ /* 0x000fca000fffe0ff */
[----:B------:R-:W-:-:S05]  /*2d00*/  VIADD R61, R60, UR7 ;  /* 0x000000073c3d7c36 */ /* 0x000fca0008000000 */
[----:B------:R-:W-:Y:S01]  /*2d10*/  IADD3 R45, PT, PT, R61, UR7, RZ ;  /* 0x000000073d2d7c10 */ /* 0x000fe2000fffe0ff */
[----:B--2---:R0:W-:Y:S04]  /*2d20*/  STG.E desc[UR8][R30.64], R26 ;  /* 0x0000001a1e007986 */ /* 0x0041e8000c101908 */
[----:B------:R-:W-:Y:S04]  /*2d30*/  STG.E desc[UR8][R48.64], R27 ;  /* 0x0000001b30007986 */ /* 0x000fe8000c101908 */
[----:B---3--:R1:W-:Y:S01]  /*2d40*/  STG.E desc[UR8][R42.64], R28 ;  /* 0x0000001c2a007986 */ /* 0x0083e2000c101908 */
[----:B0-----:R-:W-:-:S03]  /*2d50*/  IMAD.WIDE.U32 R30, R50, 0x4, R16 ;  /* 0x00000004321e7825 */ /* 0x001fc600078e0010 */
[----:B------:R0:W-:Y:S01]  /*2d60*/  STG.E desc[UR8][R32.64], R29 ;  /* 0x0000001d20007986 */ /* 0x0001e2000c101908 */
[----:B------:R-:W-:-:S03]  /*2d70*/  IMAD.WIDE.U32 R50, R51, 0x4, R16 ;  /* 0x0000000433327825 */ /* 0x000fc600078e0010 */
[----:B----4-:R-:W-:Y:S01]  /*2d80*/  STG.E desc[UR8][R30.64], R34 ;  /* 0x000000221e007986 */ /* 0x010fe2000c101908 */
[----:B-1----:R-:W-:-:S03]  /*2d90*/  VIADD R28, R45, UR7 ;  /* 0x000000072d1c7c36 */ /* 0x002fc60008000000 */
[----:B------:R1:W-:Y:S01]  /*2da0*/  STG.E desc[UR8][R56.64], R35 ;  /* 0x0000002338007986 */ /* 0x0003e2000c101908 */
[----:B------:R-:W-:Y:S01]  /*2db0*/  IMAD.WIDE.U32 R48, R60, 0x4, R16 ;  /* 0x000000043c307825 */ /* 0x000fe200078e0010 */
[----:B------:R-:W-:-:S03]  /*2dc0*/  IADD3 R52, PT, PT, R28, UR7, RZ ;  /* 0x000000071c347c10 */ /* 0x000fc6000fffe0ff */
[--C-:B------:R-:W-:Y:S01]  /*2dd0*/  IMAD.WIDE.U32 R42, R61, 0x4, R16.reuse ;  /* 0x000000043d2a7825 */ /* 0x100fe200078e0010 */
[----:B-----5:R2:W-:Y:S03]  /*2de0*/  STG.E desc[UR8][R58.64], R24 ;  /* 0x000000183a007986 */ /* 0x0205e6000c101908 */
[----:B0-----:R-:W-:Y:S01]  /*2df0*/  VIADD R33, R52, UR7 ;  /* 0x0000000734217c36 */ /* 0x001fe20008000000 */
[----:B------:R2:W-:Y:S01]  /*2e00*/  STG.E desc[UR8][R50.64], R25 ;  /* 0x0000001932007986 */ /* 0x0005e2000c101908 */
[----:B------:R-:W-:-:S03]  /*2e10*/  IMAD.WIDE.U32 R26, R45, 0x4, R16 ;  /* 0x000000042d1a7825 */ /* 0x000fc600078e0010 */
[----:B-1----:R-:W-:Y:S01]  /*2e20*/  IADD3 R35, PT, PT, R33, UR7, RZ ;  /* 0x0000000721237c10 */ /* 0x002fe2000fffe0ff */
[--C-:B------:R-:W-:Y:S01]  /*2e30*/  IMAD.WIDE.U32 R28, R28, 0x4, R16.reuse ;  /* 0x000000041c1c7825 */ /* 0x100fe200078e0010 */
[----:B------:R2:W-:Y:S03]  /*2e40*/  STG.E desc[UR8][R48.64], R22 ;  /* 0x0000001630007986 */ /* 0x0005e6000c101908 */
[----:B------:R-:W-:Y:S01]  /*2e50*/  VIADD R45, R35, UR7 ;  /* 0x00000007232d7c36 */ /* 0x000fe20008000000 */
[----:B------:R2:W-:Y:S01]  /*2e60*/  STG.E desc[UR8][R42.64], R23 ;  /* 0x000000172a007986 */ /* 0x0005e2000c101908 */
[----:B------:R-:W-:-:S03]  /*2e70*/  IMAD.WIDE.U32 R30, R52, 0x4, R16 ;  /* 0x00000004341e7825 */ /* 0x000fc600078e0010 */
[----:B------:R2:W-:Y:S01]  /*2e80*/  STG.E desc[UR8][R26.64], R20 ;  /* 0x000000141a007986 */ /* 0x0005e2000c101908 */
[----:B------:R-:W-:-:S03]  /*2e90*/  IMAD.WIDE.U32 R32, R33, 0x4, R16 ;  /* 0x0000000421207825 */ /* 0x000fc600078e0010 */
[----:B------:R2:W-:Y:S01]  /*2ea0*/  STG.E desc[UR8][R28.64], R21 ;  /* 0x000000151c007986 */ /* 0x0005e2000c101908 */
[----:B------:R-:W-:-:S03]  /*2eb0*/  IMAD.WIDE.U32 R34, R35, 0x4, R16 ;  /* 0x0000000423227825 */ /* 0x000fc600078e0010 */
[----:B------:R2:W-:Y:S01]  /*2ec0*/  STG.E desc[UR8][R30.64], R18 ;  /* 0x000000121e007986 */ /* 0x0005e2000c101908 */
[----:B------:R-:W-:-:S03]  /*2ed0*/  IMAD.WIDE.U32 R16, R45, 0x4, R16 ;  /* 0x000000042d107825 */ /* 0x000fc600078e0010 */
[----:B------:R2:W-:Y:S04]  /*2ee0*/  STG.E desc[UR8][R32.64], R19 ;  /* 0x0000001320007986 */ /* 0x0005e8000c101908 */
[----:B------:R2:W-:Y:S04]  /*2ef0*/  STG.E desc[UR8][R34.64], R14 ;  /* 0x0000000e22007986 */ /* 0x0005e8000c101908 */
[----:B------:R2:W-:Y:S01]  /*2f00*/  STG.E desc[UR8][R16.64], R15 ;  /* 0x0000000f10007986 */ /* 0x0005e2000c101908 */
[----:B------:R-:W-:Y:S05]  /*2f10*/  @P0 BRA `(.L_x_39) ;  /* 0xfffffffc000c0947 */ /* 0x000fea000383ffff */
[----:B--2---:R-:W-:-:S07]  /*2f20*/  IMAD.U32 R22, RZ, RZ, UR6 ;  /* 0x00000006ff167e24 */ /* 0x004fce000f8e00ff */
.L_x_38:
[----:B------:R-:W-:-:S09]  /*2f30*/  UISETP.NE.AND UP1, UPT, UR16, URZ, UPT ;  /* 0x000000ff1000728c */ /* 0x000fd2000bf25270 */
[----:B------:R-:W-:Y:S05]  /*2f40*/  BRA.U !UP1, `(.L_x_37) ;  /* 0x0000000509347547 */ /* 0x000fea000b800000 */
[----:B------:R-:W-:Y:S02]  /*2f50*/  UIADD3 UR7, UPT, UPT, UR16, -0x1, URZ ;  /* 0xffffffff10077890 */ /* 0x000fe4000fffe0ff */
[----:B------:R-:W-:Y:S02]  /*2f60*/  UISETP.NE.AND UP2, UPT, UR14, URZ, UPT ;  /* 0x000000ff0e00728c */ /* 0x000fe4000bf45270 */
[----:B------:R-:W-:-:S09]  /*2f70*/  UISETP.GE.U32.AND UP1, UPT, UR7, 0x7, UPT ;  /* 0x000000070700788c */ /* 0x000fd2000bf26070 */
[----:B------:R-:W-:Y:S05]  /*2f80*/  BRA.U !UP1, `(.L_x_40) ;  /* 0x0000000109807547 */ /* 0x000fea000b800000 */
[C---:B------:R-:W-:Y:S01]  /*2f90*/  LEA R23, R22.reuse, UR11, 0x2 ;  /* 0x0000000b16177c11 */ /* 0x040fe2000f8e10ff */
[----:B------:R-:W0:Y:S01]  /*2fa0*/  LDCU UR7, c[0x0][0x390] ;  /* 0x00007200ff0777ac */ /* 0x000e220008000800 */
[----:B------:R-:W1:Y:S03]  /*2fb0*/  LDC.64 R16, c[0x0][0x380] ;  /* 0x0000e000ff107b82 */ /* 0x000e660000000a00 */
[----:B------:R-:W2:Y:S04]  /*2fc0*/  LDL.64 R24, [R23] ;  /* 0x0000000017187983 */ /* 0x000ea80000100a00 */
[----:B------:R-:W3:Y:S04]  /*2fd0*/  LDL.64 R20, [R23+0x8] ;  /* 0x0000080017147983 */ /* 0x000ee80000100a00 */
[----:B------:R-:W4:Y:S04]  /*2fe0*/  LDL.64 R18, [R23+0x10] ;  /* 0x0000100017127983 */ /* 0x000f280000100a00 */
[----:B------:R5:W4:Y:S01]  /*2ff0*/  LDL.64 R14, [R23+0x18] ;  /* 0x00001800170e7983 */ /* 0x000b220000100a00 */
[----:B0-----:R-:W-:-:S02]  /*3000*/  IMAD R29, R22, UR7, R3 ;  /* 0x00000007161d7c24 */ /* 0x001fc4000f8e0203 */
[----:B------:R-:W-:-:S03]  /*3010*/  VIADD R22, R22, 0x8 ;  /* 0x0000000816167836 */ /* 0x000fc60000000000 */
[C---:B------:R-:W-:Y:S01]  /*3020*/  IADD3 R33, PT, PT, R29.reuse, UR7, RZ ;  /* 0x000000071d217c10 */ /* 0x040fe2000fffe0ff */
[----:B-1----:R-:W-:-:S04]  /*3030*/  IMAD.WIDE.U32 R28, R29, 0x4, R16 ;  /* 0x000000041d1c7825 */ /* 0x002fc800078e0010 */
[C---:B------:R-:W-:Y:S02]  /*3040*/  VIADD R27, R33.reuse, UR7 ;  /* 0x00000007211b7c36 */ /* 0x040fe40008000000 */
[----:B------:R-:W-:-:S03]  /*3050*/  IMAD.WIDE.U32 R32, R33, 0x4, R16 ;  /* 0x0000000421207825 */ /* 0x000fc600078e0010 */
[C---:B------:R-:W-:Y:S01]  /*3060*/  IADD3 R31, PT, PT, R27.reuse, UR7, RZ ;  /* 0x000000071b1f7c10 */ /* 0x040fe2000fffe0ff */
[----:B------:R-:W-:-:S04]  /*3070*/  IMAD.WIDE.U32 R26, R27, 0x4, R16 ;  /* 0x000000041b1a7825 */ /* 0x000fc800078e0010 */
[C---:B------:R-:W-:Y:S02]  /*3080*/  VIADD R35, R31.reuse, UR7 ;  /* 0x000000071f237c36 */ /* 0x040fe40008000000 */
[----:B------:R-:W-:-:S03]  /*3090*/  IMAD.WIDE.U32 R30, R31, 0x4, R16 ;  /* 0x000000041f1e7825 */ /* 0x000fc600078e0010 */
[C---:B------:R-:W-:Y:S01]  /*30a0*/  IADD3 R43, PT, PT, R35.reuse, UR7, RZ ;  /* 0x00000007232b7c10 */ /* 0x040fe2000fffe0ff */
[----:B------:R-:W-:-:S04]  /*30b0*/  IMAD.WIDE.U32 R34, R35, 0x4, R16 ;  /* 0x0000000423227825 */ /* 0x000fc800078e0010 */
[C---:B------:R-:W-:Y:S02]  /*30c0*/  VIADD R49, R43.reuse, UR7 ;  /* 0x000000072b317c36 */ /* 0x040fe40008000000 */
[----:B------:R-:W-:-:S03]  /*30d0*/  IMAD.WIDE.U32 R42, R43, 0x4, R16 ;  /* 0x000000042b2a7825 */ /* 0x000fc600078e0010 */
[C---:B-----5:R-:W-:Y:S01]  /*30e0*/  IADD3 R23, PT, PT, R49.reuse, UR7, RZ ;  /* 0x0000000731177c10 */ /* 0x060fe2000fffe0ff */
[----:B------:R-:W-:-:S04]  /*30f0*/  IMAD.WIDE.U32 R48, R49, 0x4, R16 ;  /* 0x0000000431307825 */ /* 0x000fc800078e0010 */
[----:B------:R-:W-:Y:S01]  /*3100*/  IMAD.WIDE.U32 R16, R23, 0x4, R16 ;  /* 0x0000000417107825 */ /* 0x000fe200078e0010 */
[----:B--2---:R0:W-:Y:S04]  /*3110*/  STG.E desc[UR8][R28.64], R24 ;  /* 0x000000181c007986 */ /* 0x0041e8000c101908 */
[----:B------:R0:W-:Y:S04]  /*3120*/  STG.E desc[UR8][R32.64], R25 ;  /* 0x0000001920007986 */ /* 0x0001e8000c101908 */
[----:B---3--:R0:W-:Y:S04]  /*3130*/  STG.E desc[UR8][R26.64], R20 ;  /* 0x000000141a007986 */ /* 0x0081e8000c101908 */
[----:B------:R0:W-:Y:S04]  /*3140*/  STG.E desc[UR8][R30.64], R21 ;  /* 0x000000151e007986 */ /* 0x0001e8000c101908 */
[----:B----4-:R0:W-:Y:S04]  /*3150*/  STG.E desc[UR8][R34.64], R18 ;  /* 0x0000001222007986 */ /* 0x0101e8000c101908 */
[----:B------:R0:W-:Y:S04]  /*3160*/  STG.E desc[UR8][R42.64], R19 ;  /* 0x000000132a007986 */ /* 0x0001e8000c101908 */
[----:B------:R0:W-:Y:S04]  /*3170*/  STG.E desc[UR8][R48.64], R14 ;  /* 0x0000000e30007986 */ /* 0x0001e8000c101908 */
[----:B------:R0:W-:Y:S02]  /*3180*/  STG.E desc[UR8][R16.64], R15 ;  /* 0x0000000f10007986 */ /* 0x0001e4000c101908 */
.L_x_40:
[----:B------:R-:W-:Y:S05]  /*3190*/  BRA.U !UP2, `(.L_x_37) ;  /* 0x000000010aa07547 */ /* 0x000fea000b800000 */
[----:B------:R-:W-:Y:S02]  /*31a0*/  UISETP.GE.U32.AND UP1, UPT, UR19, 0x3, UPT ;  /* 0x000000031300788c */ /* 0x000fe4000bf26070 */
[----:B------:R-:W-:-:S07]  /*31b0*/  UISETP.NE.AND UP2, UPT, UR15, URZ, UPT ;  /* 0x000000ff0f00728c */ /* 0x000fce000bf45270 */
[----:B------:R-:W-:Y:S05]  /*31c0*/  BRA.U !UP1, `(.L_x_41) ;  /* 0x0000000109487547 */ /* 0x000fea000b800000 */
[C---:B------:R-:W-:Y:S01]  /*31d0*/  LEA R23, R22.reuse, UR11, 0x2 ;  /* 0x0000000b16177c11 */ /* 0x040fe2000f8e10ff */
[----:B------:R-:W1:Y:S01]  /*31e0*/  LDCU UR7, c[0x0][0x390] ;  /* 0x00007200ff0777ac */ /* 0x000e620008000800 */
[----:B0-----:R-:W0:Y:S03]  /*31f0*/  LDC.64 R18, c[0x0][0x380] ;  /* 0x0000e000ff127b82 */ /* 0x001e260000000a00 */
[----:B------:R-:W2:Y:S04]  /*3200*/  LDL.64 R14, [R23] ;  /* 0x00000000170e7983 */ /* 0x000ea80000100a00 */
[----:B------:R-:W3:Y:S01]  /*3210*/  LDL.64 R16, [R23+0x8] ;  /* 0x0000080017107983 */ /* 0x000ee20000100a00 */
[----:B-1----:R-:W-:-:S02]  /*3220*/  IMAD R21, R22, UR7, R3 ;  /* 0x0000000716157c24 */ /* 0x002fc4000f8e0203 */
[----:B------:R-:W-:-:S03]  /*3230*/  VIADD R22, R22, 0x4 ;  /* 0x0000000416167836 */ /* 0x000fc60000000000 */
[C---:B------:R-:W-:Y:S01]  /*3240*/  IADD3 R25, PT, PT, R21.reuse, UR7, RZ ;  /* 0x0000000715197c10 */ /* 0x040fe2000fffe0ff */
[----:B0-----:R-:W-:-:S04]  /*3250*/  IMAD.WIDE.U32 R20, R21, 0x4, R18 ;  /* 0x0000000415147825 */ /* 0x001fc800078e0012 */
[C---:B------:R-:W-:Y:S02]  /*3260*/  VIADD R27, R25.reuse, UR7 ;  /* 0x00000007191b7c36 */ /* 0x040fe40008000000 */
[----:B------:R-:W-:-:S03]  /*3270*/  IMAD.WIDE.U32 R24, R25, 0x4, R18 ;  /* 0x0000000419187825 */ /* 0x000fc600078e0012 */
[C---:B------:R-:W-:Y:S01]  /*3280*/  IADD3 R29, PT, PT, R27.reuse, UR7, RZ ;  /* 0x000000071b1d7c10 */ /* 0x040fe2000fffe0ff */
[----:B------:R-:W-:-:S04]  /*3290*/  IMAD.WIDE.U32 R26, R27, 0x4, R18 ;  /* 0x000000041b1a7825 */ /* 0x000fc800078e0012 */
[----:B------:R-:W-:Y:S01]  /*32a0*/  IMAD.WIDE.U32 R18, R29, 0x4, R18 ;  /* 0x000000041d127825 */ /* 0x000fe200078e0012 */
[----:B--2---:R1:W-:Y:S04]  /*32b0*/  STG.E desc[UR8][R20.64], R14 ;  /* 0x0000000e14007986 */ /* 0x0043e8000c101908 */
[----:B------:R1:W-:Y:S04]  /*32c0*/  STG.E desc[UR8][R24.64], R15 ;  /* 0x0000000f18007986 */ /* 0x0003e8000c101908 */
[----:B---3--:R1:W-:Y:S04]  /*32d0*/  STG.E desc[UR8][R26.64], R16 ;  /* 0x000000101a007986 */ /* 0x0083e8000c101908 */
[----:B------:R1:W-:Y:S02]  /*32e0*/  STG.E desc[UR8][R18.64], R17 ;  /* 0x0000001112007986 */ /* 0x0003e4000c101908 */
.L_x_41:
[----:B------:R-:W-:Y:S05]  /*32f0*/  BRA.U !UP2, `(.L_x_37) ;  /* 0x000000010a487547 */ /* 0x000fea000b800000 */
[C---:B01----:R-:W-:Y:S01]  /*3300*/  LEA R18, R22.reuse, UR11, 0x2 ;  /* 0x0000000b16127c11 */ /* 0x043fe2000f8e10ff */
[----:B------:R-:W0:Y:S01]  /*3310*/  LDC.64 R16, c[0x0][0x380] ;  /* 0x0000e000ff107b82 */ /* 0x000e220000000a00 */
[----:B------:R-:W1:Y:S03]  /*3320*/  LDCU UR7, c[0x0][0x390] ;  /* 0x00007200ff0777ac */ /* 0x000e660008000800 */
[----:B------:R-:W2:Y:S01]  /*3330*/  LDL.64 R20, [R18] ;  /* 0x0000000012147983 */ /* 0x000ea20000100a00 */
[----:B------:R-:W-:Y:S01]  /*3340*/  UISETP.NE.AND UP1, UPT, UR15, 0x1, UPT ;  /* 0x000000010f00788c */ /* 0x000fe2000bf25270 */
[----:B-1----:R-:W-:-:S04]  /*3350*/  IMAD R19, R22, UR7, R3 ;  /* 0x0000000716137c24 */ /* 0x002fc8000f8e0203 */
[----:B0-----:R-:W-:-:S05]  /*3360*/  IMAD.WIDE.U32 R14, R19, 0x4, R16 ;  /* 0x00000004130e7825 */ /* 0x001fca00078e0010 */
[----:B--2---:R2:W-:Y:S01]  /*3370*/  STG.E desc[UR8][R14.64], R20 ;  /* 0x000000140e007986 */ /* 0x0045e2000c101908 */
[----:B------:R-:W-:Y:S05]  /*3380*/  BRA.U !UP1, `(.L_x_37) ;  /* 0x0000000109247547 */ /* 0x000fea000b800000 */
[----:B------:R-:W-:Y:S01]  /*3390*/  IADD3 R23, PT, PT, R19, UR7, RZ ;  /* 0x0000000713177c10 */ /* 0x000fe2000fffe0ff */
[----:B------:R-:W-:-:S04]  /*33a0*/  UISETP.NE.AND UP1, UPT, UR15, 0x2, UPT ;  /* 0x000000020f00788c */ /* 0x000fc8000bf25270 */
[----:B--2---:R-:W-:-:S05]  /*33b0*/  IMAD.WIDE.U32 R14, R23, 0x4, R16 ;  /* 0x00000004170e7825 */ /* 0x004fca00078e0010 */
[----:B------:R3:W-:Y:S01]  /*33c0*/  STG.E desc[UR8][R14.64], R21 ;  /* 0x000000150e007986 */ /* 0x0007e2000c101908 */
[----:B------:R-:W-:Y:S05]  /*33d0*/  BRA.U !UP1, `(.L_x_37) ;  /* 0x0000000109107547 */ /* 0x000fea000b800000 */
[----:B------:R-:W2:Y:S01]  /*33e0*/  LDL R19, [R18+0x8] ;  /* 0x0000080012137983 */ /* 0x000ea20000100800 */
[----:B---3--:R-:W-:-:S04]  /*33f0*/  VIADD R15, R23, UR7 ;  /* 0x00000007170f7c36 */ /* 0x008fc80008000000 */
[----:B------:R-:W-:-:S05]  /*3400*/  IMAD.WIDE.U32 R14, R15, 0x4, R16 ;  /* 0x000000040f0e7825 */ /* 0x000fca00078e0010 */
[----:B--2---:R4:W-:Y:S02]  /*3410*/  STG.E desc[UR8][R14.64], R19 ;  /* 0x000000130e007986 */ /* 0x0049e4000c101908 */
.L_x_37:
[----:B------:R-:W-:Y:S05]  /*3420*/  BSYNC.RECONVERGENT B1 ;  /* 0x0000000000017941 */ /* 0x000fea0003800200 */
.L_x_36:
[----:B------:R-:W-:Y:S01]  /*3430*/  MOV R45, R36 ;  /* 0x00000024002d7202 */ /* 0x000fe20000000f00 */
[----:B------:R-:W-:Y:S01]  /*3440*/  IMAD.MOV.U32 R46, RZ, RZ, R37 ;  /* 0x000000ffff2e7224 */ /* 0x000fe200078e0025 */
[----:B------:R0:W-:Y:S04]  /*3450*/  STG.E.64 desc[UR8][R12.64+0x10], R40 ;  /* 0x000010280c007986 */ /* 0x0001e8000c101b08 */
[----:B------:R0:W-:Y:S04]  /*3460*/  STG.E.64 desc[UR8][R12.64+0x18], R38 ;  /* 0x000018260c007986 */ /* 0x0001e8000c101b08 */
[----:B------:R0:W-:Y:S04]  /*3470*/  STG.E.64 desc[UR8][R12.64+0x28], R54 ;  /* 0x000028360c007986 */ /* 0x0001e8000c101b08 */
[----:B------:R0:W-:Y:S04]  /*3480*/  STG.E desc[UR8][R12.64+0x20], R53 ;  /* 0x000020350c007986 */ /* 0x0001e8000c101908 */
[----:B------:R0:W-:Y:S04]  /*3490*/  STG.E.64 desc[UR8][R12.64], R44 ;  /* 0x0000002c0c007986 */ /* 0x0001e8000c101b08 */
[----:B------:R0:W-:Y:S02]  /*34a0*/  STG.E.64 desc[UR8][R12.64+0x8], R46 ;  /* 0x0000082e0c007986 */ /* 0x0001e4000c101b08 */
.L_x_1:
[----:B------:R-:W-:Y:S05]  /*34b0*/  BSYNC.RECONVERGENT B0 ;  /* 0x0000000000007941 */ /* 0x000fea0003800200 */
.L_x_0:
[----:B------:R-:W5:Y:S01]  /*34c0*/  LDCU UR7, c[0x0][0x394] ;  /* 0x00007280ff0777ac */ /* 0x000f620008000800 */
[----:B------:R-:W-:Y:S01]  /*34d0*/  BSSY.RECONVERGENT B0, `(.L_x_42) ;  /* 0x0000309000007945 */ /* 0x000fe20003800200 */
[----:B------:R-:W-:Y:S01]  /*34e0*/  BAR.SYNC.DEFER_BLOCKING 0x0 ;  /* 0x0000000000007b1d */ /* 0x000fe20000010000 */
[----:B-----5:R-:W-:-:S13]  /*34f0*/  ISETP.GE.AND P0, PT, R3, UR7, PT ;  /* 0x0000000703007c0c */ /* 0x020fda000bf06270 */
[----:B------:R-:W-:Y:S05]  /*3500*/  @P0 BRA `(.L_x_43) ;  /* 0x0000003000140947 */ /* 0x000fea0003800000 */
[----:B0-----:R-:W2:Y:S04]  /*3510*/  LDG.E.64 R42, desc[UR8][R12.64] ;  /* 0x000000080c2a7981 */ /* 0x001ea8000c1e1b00 */
[----:B------:R-:W2:Y:S04]  /*3520*/  LDG.E.64 R36, desc[UR8][R12.64+0x10] ;  /* 0x000010080c247981 */ /* 0x000ea8000c1e1b00 */
[----:B-1234-:R-:W2:Y:S04]  /*3530*/  LDG.E.64 R14, desc[UR8][R12.64+0x8] ;  /* 0x000008080c0e7981 */ /* 0x01eea8000c1e1b00 */
[----:B------:R0:W5:Y:S04]  /*3540*/  LDG.E R53, desc[UR8][R12.64+0x20] ;  /* 0x000020080c357981 */ /* 0x000168000c1e1900 */
[----:B------:R0:W5:Y:S04]  /*3550*/  LDG.E.64 R54, desc[UR8][R12.64+0x28] ;  /* 0x000028080c367981 */ /* 0x000168000c1e1b00 */
[----:B------:R0:W5:Y:S01]  /*3560*/  LDG.E.64 R38, desc[UR8][R12.64+0x18] ;  /* 0x000018080c267981 */ /* 0x000162000c1e1b00 */
[----:B------:R-:W-:Y:S01]  /*3570*/  HFMA2 R21, -RZ, RZ, 0.1171875, 0 ;  /* 0x2f800000ff157431 */ /* 0x000fe200000001ff */
[----:B------:R-:W-:-:S04]  /*3580*/  UIADD3 UR7, UPT, UPT, UR18, -0xd000000, URZ ;  /* 0xf300000012077890 */ /* 0x000fc8000fffe0ff */
[----:B------:R-:W-:Y:S01]  /*3590*/  UISETP.GT.U32.AND UP1, UPT, UR7, 0x727fffff, UPT ;  /* 0x727fffff0700788c */ /* 0x000fe2000bf24070 */
[----:B------:R-:W-:-:S04]  /*35a0*/  SHF.R.U32.HI R16, RZ, 0x2, R43 ;  /* 0x00000002ff107819 */ /* 0x000fc8000001162b */
[----:B------:R-:W-:Y:S02]  /*35b0*/  LOP3.LUT R16, R16, R43, RZ, 0x3c, !PT ;  /* 0x0000002b10107212 */ /* 0x000fe400078e3cff */
[----:B------:R-:W-:-:S03]  /*35c0*/  SHF.L.U32 R18, R37, 0x4, RZ ;  /* 0x0000000425127819 */ /* 0x000fc600000006ff */
[----:B------:R-:W-:-:S05]  /*35d0*/  IMAD.SHL.U32 R17, R16, 0x2, RZ ;  /* 0x0000000210117824 */ /* 0x000fca00078e00ff */
[----:B------:R-:W-:-:S04]  /*35e0*/  LOP3.LUT R17, R37, R18, R17, 0x96, !PT ;  /* 0x0000001225117212 */ /* 0x000fc800078e9611 */
[----:B------:R-:W-:Y:S02]  /*35f0*/  LOP3.LUT R41, R17, R16, RZ, 0x3c, !PT ;  /* 0x0000001011297212 */ /* 0x000fe400078e3cff */
[----:B--2---:R-:W-:Y:S02]  /*3600*/  SHF.R.U32.HI R17, RZ, 0x2, R14 ;  /* 0x00000002ff117819 */ /* 0x004fe4000001160e */
        /* <DEDUP_REMOVED lines=35> */
.L_x_45:
[----:B------:R-:W-:Y:S01]  /*3840*/  IMAD.MOV.U32 R15, RZ, RZ, R17 ;  /* 0x000000ffff0f7224 */ /* 0x000fe200078e0011 */
[----:B------:R-:W-:Y:S06]  /*3850*/  BRA `(.L_x_46) ;  /* 0x0000000000107947 */ /* 0x000fec0003800000 */
.L_x_44:
[C---:B------:R-:W-:Y:S01]  /*3860*/  FMUL.FTZ R15, R18.reuse, UR18 ;  /* 0x00000012120f7c20 */ /* 0x040fe20008410000 */
[----:B------:R-:W-:-:S03]  /*3870*/  FMUL.FTZ R18, R18, 0.5 ;  /* 0x3f00000012127820 */ /* 0x000fc60000410000 */
[----:B------:R-:W-:-:S04]  /*3880*/  FFMA R14, -R15, R15, UR18 ;  /* 0x000000120f0e7e23 */ /* 0x000fc8000800010f */
[----:B------:R-:W-:-:S07]  /*3890*/  FFMA R15, R14, R18, R15 ;  /* 0x000000120e0f7223 */ /* 0x000fce000000000f */
.L_x_46:
        /* <DEDUP_REMOVED lines=11> */
.L_x_48:
[----:B------:R-:W-:Y:S05]  /*3950*/  BSYNC.RECONVERGENT B1 ;  /* 0x0000000000017941 */ /* 0x000fea0003800200 */
.L_x_47:
[----:B------:R-:W0:Y:S01]  /*3960*/  F2F.F64.F32 R46, R43 ;  /* 0x0000002b002e7310 */ /* 0x000e220000201800 */
[----:B------:R-:W-:Y:S01]  /*3970*/  BSSY.RECONVERGENT B1, `(.L_x_49) ;  /* 0x0000005000017945 */ /* 0x000fe20003800200 */
[----:B------:R-:W-:Y:S01]  /*3980*/  MOV R48, 0x39c0 ;  /* 0x000039c000307802 */ /* 0x000fe20000000f00 */
[----:B0-----:R-:W-:-:S10]  /*3990*/  DADD R16, -RZ, |R46| ;  /* 0x00000000ff107229 */ /* 0x001fd4000000052e */
[----:B------:R-:W-:-:S07]  /*39a0*/  MOV R49, R17 ;  /* 0x0000001100317202 */ /* 0x000fce0000000f00 */
[----:B-1---5:R-:W-:Y:S05]  /*39b0*/  CALL.REL.NOINC `($_Z11emcee_emceePfS_iijjjiP17curandStateXORWOW$__internal_accurate_pow) ;  /* 0x0000003800747944 */ /* 0x022fea0003c00000 */
[----:B------:R-:W-:Y:S05]  /*39c0*/  BSYNC.RECONVERGENT B1 ;  /* 0x0000000000017941 */ /* 0x000fea0003800200 */
.L_x_49:
        /* <DEDUP_REMOVED lines=14> */
.L_x_51:
[----:B------:R-:W-:Y:S05]  /*3ab0*/  BSYNC.RECONVERGENT B1 ;  /* 0x0000000000017941 */ /* 0x000fea0003800200 */
.L_x_50:
        /* <DEDUP_REMOVED lines=9> */
[----:B------:R-:W-:Y:S01]  /*3b50*/  BSSY.RECONVERGENT B1, `(.L_x_54) ;  /* 0x000004d000017945 */ /* 0x000fe20003800200 */
[----:B------:R-:W-:-:S07]  /*3b60*/  MOV R32, RZ ;  /* 0x000000ff00207202 */ /* 0x000fce0000000f00 */
.L_x_55:
[----:B0-----:R-:W0:Y:S01]  /*3b70*/  LDCU.64 UR20, c[0x0][0x390] ;  /* 0x00007200ff1477ac */ /* 0x001e220008000a00 */
[----:B------:R-:W1:Y:S08]  /*3b80*/  LDC.64 R18, c[0x0][0x380] ;  /* 0x0000e000ff127b82 */ /* 0x000e700000000a00 */
[----:B------:R-:W2:Y:S01]  /*3b90*/  LDC.64 R14, c[0x0][0x388] ;  /* 0x0000e200ff0e7b82 */ /* 0x000ea20000000a00 */
[----:B0-----:R-:W-:-:S02]  /*3ba0*/  IMAD R49, R32, UR20, R40 ;  /* 0x0000001420317c24 */ /* 0x001fc4000f8e0228 */
[----:B------:R-:W-:Y:S02]  /*3bb0*/  IMAD R29, R32, UR21, R3 ;  /* 0x00000015201d7c24 */ /* 0x000fe4000f8e0203 */
[----:B------:R-:W-:Y:S02]  /*3bc0*/  VIADD R51, R49, UR20 ;  /* 0x0000001431337c36 */ /* 0x000fe40008000000 */
[----:B------:R-:W-:Y:S02]  /*3bd0*/  VIADD R21, R29, UR21 ;  /* 0x000000151d157c36 */ /* 0x000fe40008000000 */
[----:B-1----:R-:W-:Y:S01]  /*3be0*/  IMAD.WIDE.U32 R48, R49, 0x4, R18 ;  /* 0x0000000431307825 */ /* 0x002fe200078e0012 */
[----:B------:R-:W-:-:S03]  /*3bf0*/  IADD3 R35, PT, PT, R51, UR20, RZ ;  /* 0x0000001433237c10 */ /* 0x000fc6000fffe0ff */
[----:B------:R-:W-:Y:S02]  /*3c00*/  VIADD R25, R21, UR21 ;  /* 0x0000001515197c36 */ /* 0x000fe40008000000 */
[C---:B------:R-:W-:Y:S01]  /*3c10*/  VIADD R47, R35.reuse, UR20 ;  /* 0x00000014232f7c36 */ /* 0x040fe20008000000 */
[----:B------:R-:W3:Y:S01]  /*3c20*/  LDG.E R48, desc[UR8][R48.64] ;  /* 0x0000000830307981 */ /* 0x000ee2000c1e1900 */
[----:B------:R-:W-:-:S03]  /*3c30*/  IMAD.WIDE.U32 R34, R35, 0x4, R18 ;  /* 0x0000000423227825 */ /* 0x000fc600078e0012 */
[----:B------:R-:W-:Y:S01]  /*3c40*/  IADD3 R23, PT, PT, R47, UR20, RZ ;  /* 0x000000142f177c10 */ /* 0x000fe2000fffe0ff */
[----:B------:R-:W-:Y:S02]  /*3c50*/  VIADD R27, R25, UR21 ;  /* 0x00000015191b7c36 */ /* 0x000fe40008000000 */
[--C-:B------:R-:W-:Y:S01]  /*3c60*/  IMAD.WIDE.U32 R46, R47, 0x4, R18.reuse ;  /* 0x000000042f2e7825 */ /* 0x100fe200078e0012 */
[----:B------:R0:W4:Y:S01]  /*3c70*/  LDG.E R34, desc[UR8][R34.64] ;  /* 0x0000000822227981 */ /* 0x000122000c1e1900 */
[C---:B------:R-:W-:Y:S02]  /*3c80*/  IADD3 R31, PT, PT, R23.reuse, UR20, RZ ;  /* 0x00000014171f7c10 */ /* 0x040fe4000fffe0ff */
[----:B------:R-:W-:Y:S02]  /*3c90*/  IMAD.WIDE.U32 R22, R23, 0x4, R18 ;  /* 0x0000000417167825 */ /* 0x000fe400078e0012 */
[----:B------:R1:W5:Y:S02]  /*3ca0*/  LDG.E R46, desc[UR8][R46.64] ;  /* 0x000000082e2e7981 */ /* 0x000364000c1e1900 */
[----:B--2---:R-:W-:-:S04]  /*3cb0*/  IMAD.WIDE.U32 R28, R29, 0x4, R14 ;  /* 0x000000041d1c7825 */ /* 0x004fc800078e000e */
[----:B0-----:R-:W-:Y:S01]  /*3cc0*/  VIADD R35, R27, UR21 ;  /* 0x000000151b237c36 */ /* 0x001fe20008000000 */
[----:B------:R-:W-:Y:S01]  /*3cd0*/  IADD3 R17, PT, PT, R31, UR20, RZ ;  /* 0x000000141f117c10 */ /* 0x000fe2000fffe0ff */
[----:B------:R0:W2:Y:S01]  /*3ce0*/  LDG.E R56, desc[UR8][R22.64] ;  /* 0x0000000816387981 */ /* 0x0000a2000c1e1900 */
[--C-:B------:R-:W-:Y:S02]  /*3cf0*/  IMAD.WIDE.U32 R50, R51, 0x4, R18.reuse ;  /* 0x0000000433327825 */ /* 0x100fe400078e0012 */
[----:B-1----:R-:W-:Y:S02]  /*3d00*/  IADD3 R47, PT, PT, R35, UR21, RZ ;  /* 0x00000015232f7c10 */ /* 0x002fe4000fffe0ff */
[----:B------:R-:W-:Y:S01]  /*3d10*/  IADD3 R33, PT, PT, R17, UR20, RZ ;  /* 0x0000001411217c10 */ /* 0x000fe2000fffe0ff */
[----:B------:R-:W-:Y:S01]  /*3d20*/  IMAD.WIDE.U32 R30, R31, 0x4, R18 ;  /* 0x000000041f1e7825 */ /* 0x000fe200078e0012 */
[----:B------:R-:W3:Y:S03]  /*3d30*/  LDG.E R50, desc[UR8][R50.64] ;  /* 0x0000000832327981 */ /* 0x000ee6000c1e1900 */
[----:B------:R-:W-:Y:S01]  /*3d40*/  VIADD R49, R47, UR21 ;  /* 0x000000152f317c36 */ /* 0x000fe20008000000 */
[----:B------:R1:W3:Y:S01]  /*3d50*/  LDG.E R58, desc[UR8][R30.64] ;  /* 0x000000081e3a7981 */ /* 0x0002e2000c1e1900 */
[----:B0-----:R-:W-:-:S04]  /*3d60*/  IMAD.WIDE.U32 R22, R25, 0x4, R14 ;  /* 0x0000000419167825 */ /* 0x001fc800078e000e */
[--C-:B------:R-:W-:Y:S02]  /*3d70*/  IMAD.WIDE.U32 R24, R27, 0x4, R14.reuse ;  /* 0x000000041b187825 */ /* 0x100fe400078e000e */
[----:B------:R-:W4:Y:S02]  /*3d80*/  LDG.E R23, desc[UR8][R22.64] ;  /* 0x0000000816177981 */ /* 0x000f24000c1e1900 */
[----:B------:R-:W-:Y:S01]  /*3d90*/  IMAD.WIDE.U32 R26, R35, 0x4, R14 ;  /* 0x00000004231a7825 */ /* 0x000fe200078e000e */
[----:B------:R-:W-:Y:S01]  /*3da0*/  IADD3 R35, PT, PT, R49, UR21, RZ ;  /* 0x0000001531237c10 */ /* 0x000fe2000fffe0ff */
[----:B------:R-:W5:Y:S02]  /*3db0*/  LDG.E R25, desc[UR8][R24.64] ;  /* 0x0000000818197981 */ /* 0x000f64000c1e1900 */
[--C-:B------:R-:W-:Y:S02]  /*3dc0*/  IMAD.WIDE.U32 R16, R17, 0x4, R18.reuse ;  /* 0x0000000411107825 */ /* 0x100fe400078e0012 */
[----:B------:R-:W2:Y:S02]  /*3dd0*/  LDG.E R27, desc[UR8][R26.64] ;  /* 0x000000081a1b7981 */ /* 0x000ea4000c1e1900 */
[----:B------:R-:W-:-:S02]  /*3de0*/  IMAD.WIDE.U32 R18, R33, 0x4, R18 ;  /* 0x0000000421127825 */ /* 0x000fc400078e0012 */
[----:B------:R0:W3:Y:S02]  /*3df0*/  LDG.E R33, desc[UR8][R28.64] ;  /* 0x000000081c217981 */ /* 0x0000e4000c1e1900 */
[--C-:B------:R-:W-:Y:S02]  /*3e00*/  IMAD.WIDE.U32 R20, R21, 0x4, R14.reuse ;  /* 0x0000000415147825 */ /* 0x100fe400078e000e */
[----:B------:R-:W3:Y:S02]  /*3e10*/  LDG.E R16, desc[UR8][R16.64] ;  /* 0x0000000810107981 */ /* 0x000ee4000c1e1900 */
[--C-:B-1----:R-:W-:Y:S02]  /*3e20*/  IMAD.WIDE.U32 R30, R49, 0x4, R14.reuse ;  /* 0x00000004311e7825 */ /* 0x102fe400078e000e */
[----:B------:R-:W3:Y:S02]  /*3e30*/  LDG.E R21, desc[UR8][R20.64] ;  /* 0x0000000814157981 */ /* 0x000ee4000c1e1900 */
[----:B0-----:R-:W-:-:S02]  /*3e40*/  IMAD.WIDE.U32 R28, R47, 0x4, R14 ;  /* 0x000000042f1c7825 */ /* 0x001fc400078e000e */
[----:B------:R-:W3:Y:S02]  /*3e50*/  LDG.E R18, desc[UR8][R18.64] ;  /* 0x0000000812127981 */ /* 0x000ee4000c1e1900 */
[----:B------:R-:W-:Y:S02]  /*3e60*/  IMAD.WIDE.U32 R14, R35, 0x4, R14 ;  /* 0x00000004230e7825 */ /* 0x000fe400078e000e */
[----:B------:R-:W3:Y:S04]  /*3e70*/  LDG.E R29, desc[UR8][R28.64] ;  /* 0x000000081c1d7981 */ /* 0x000ee8000c1e1900 */
[----:B------:R-:W3:Y:S04]  /*3e80*/  LDG.E R31, desc[UR8][R30.64] ;  /* 0x000000081e1f7981 */ /* 0x000ee8000c1e1900 */
[----:B------:R0:W3:Y:S02]  /*3e90*/  LDG.E R15, desc[UR8][R14.64] ;  /* 0x000000080e0f7981 */ /* 0x0000e4000c1e1900 */
[C---:B0-----:R-:W-:Y:S01]  /*3ea0*/  LEA R14, R32.reuse, UR11, 0x2 ;  /* 0x0000000b200e7c11 */ /* 0x041fe2000f8e10ff */
[----:B------:R-:W-:-:S05]  /*3eb0*/  VIADD R32, R32, 0x8 ;  /* 0x0000000820207836 */ /* 0x000fca0000000000 */
[----:B------:R-:W-:Y:S01]  /*3ec0*/  ISETP.NE.AND P0, PT, R32, R9, PT ;  /* 0x000000092000720c */ /* 0x000fe20003f05270 */
[----:B----4-:R-:W-:Y:S01]  /*3ed0*/  FADD R23, -R34, R23 ;  /* 0x0000001722177221 */ /* 0x010fe20000000100 */
[----:B-----5:R-:W-:Y:S01]  /*3ee0*/  FADD R25, -R46, R25 ;  /* 0x000000192e197221 */ /* 0x020fe20000000100 */
[----:B--2---:R-:W-:Y:S01]  /*3ef0*/  FADD R27, -R56, R27 ;  /* 0x0000001b381b7221 */ /* 0x004fe20000000100 */
[----:B---3--:R-:W-:Y:S01]  /*3f00*/  FADD R33, -R48, R33 ;  /* 0x0000002130217221 */ /* 0x008fe20000000100 */
[C---:B------:R-:W-:Y:S01]  /*3f10*/  FFMA R34, R43.reuse, R23, R34 ;  /* 0x000000172b227223 */ /* 0x040fe20000000022 */
[C---:B------:R-:W-:Y:S01]  /*3f20*/  FFMA R35, R43.reuse, R25, R46 ;  /* 0x000000192b237223 */ /* 0x040fe2000000002e */
[C---:B------:R-:W-:Y:S01]  /*3f30*/  FFMA R56, R43.reuse, R27, R56 ;  /* 0x0000001b2b387223 */ /* 0x040fe20000000038 */
[----:B------:R-:W-:Y:S01]  /*3f40*/  FFMA R48, R43, R33, R48 ;  /* 0x000000212b307223 */ /* 0x000fe20000000030 */
[----:B------:R-:W-:-:S04]  /*3f50*/  FADD R21, -R50, R21 ;  /* 0x0000001532157221 */ /* 0x000fc80000000100 */
[C---:B------:R-:W-:Y:S01]  /*3f60*/  FFMA R49, R43.reuse, R21, R50 ;  /* 0x000000152b317223 */ /* 0x040fe20000000032 */
[----:B------:R-:W-:Y:S01]  /*3f70*/  FADD R29, -R58, R29 ;  /* 0x0000001d3a1d7221 */ /* 0x000fe20000000100 */
[----:B------:R-:W-:Y:S01]  /*3f80*/  FADD R31, -R16, R31 ;  /* 0x0000001f101f7221 */ /* 0x000fe20000000100 */
[----:B------:R-:W-:Y:S02]  /*3f90*/  FADD R15, -R18, R15 ;  /* 0x0000000f120f7221 */ /* 0x000fe40000000100 */
[C---:B------:R-:W-:Y:S01]  /*3fa0*/  FFMA R57, R43.reuse, R29, R58 ;  /* 0x0000001d2b397223 */ /* 0x040fe2000000003a */
[C---:B------:R-:W-:Y:S01]  /*3fb0*/  FFMA R16, R43.reuse, R31, R16 ;  /* 0x0000001f2b107223 */ /* 0x040fe20000000010 */
[----:B------:R-:W-:Y:S01]  /*3fc0*/  FFMA R17, R43, R15, R18 ;  /* 0x0000000f2b117223 */ /* 0x000fe20000000012 */
[----:B------:R0:W-:Y:S04]  /*3fd0*/  STL.64 [R14], R48 ;  /* 0x000000300e007387 */ /* 0x0001e80000100a00 */
[----:B------:R0:W-:Y:S04]  /*3fe0*/  STL.64 [R14+0x8], R34 ;  /* 0x000008220e007387 */ /* 0x0001e80000100a00 */
[----:B------:R0:W-:Y:S04]  /*3ff0*/  STL.64 [R14+0x10], R56 ;  /* 0x000010380e007387 */ /* 0x0001e80000100a00 */
[----:B------:R0:W-:Y:S01]  /*4000*/  STL.64 [R14+0x18], R16 ;  /* 0x000018100e007387 */ /* 0x0001e20000100a00 */
[----:B------:R-:W-:Y:S05]  /*4010*/  @P0 BRA `(.L_x_55) ;  /* 0xfffffff800d40947 */ /* 0x000fea000383ffff */
[----:B------:R-:W-:Y:S05]  /*4020*/  BSYNC.RECONVERGENT B1 ;  /* 0x0000000000017941 */ /* 0x000fea0003800200 */
.L_x_54:
[----:B------:R-:W-:-:S07]  /*4030*/  MOV R26, R9 ;  /* 0x00000009001a7202 */ /* 0x000fce0000000f00 */
.L_x_53:
[----:B------:R-:W-:-:S09]  /*4040*/  UISETP.NE.AND UP1, UPT, UR14, URZ, UPT ;  /* 0x000000ff0e00728c */ /* 0x000fd2000bf25270 */
[----:B------:R-:W-:Y:S05]  /*4050*/  BRA.U !UP1, `(.L_x_52) ;  /* 0x0000000509487547 */ /* 0x000fea000b800000 */
[----:B------:R-:W-:Y:S02]  /*4060*/  UISETP.GE.U32.AND UP1, UPT, UR19, 0x3, UPT ;  /* 0x000000031300788c */ /* 0x000fe4000bf26070 */
        /* <DEDUP_REMOVED lines=8> */
[C---:B------:R-:W-:Y:S02]  /*40f0*/  VIADD R31, R29.reuse, UR20 ;  /* 0x000000141d1f7c36 */ /* 0x040fe40008000000 */
[----:B--2---:R-:W-:Y:S01]  /*4100*/  IMAD.WIDE.U32 R28, R29, 0x4, R20 ;  /* 0x000000041d1c7825 */ /* 0x004fe200078e0014 */
[----:B------:R-:W-:-:S03]  /*4110*/  IADD3 R25, PT, PT, R23, UR21, RZ ;  /* 0x0000001517197c10 */ /* 0x000fc6000fffe0ff */
[----:B------:R-:W-:Y:S01]  /*4120*/  VIADD R15, R31, UR20 ;  /* 0x000000141f0f7c36 */ /* 0x000fe20008000000 */
[----:B------:R-:W-:Y:S01]  /*4130*/  IADD3 R33, PT, PT, R25, UR21, RZ ;  /* 0x0000001519217c10 */ /* 0x000fe2000fffe0ff */
[----:B------:R-:W-:Y:S01]  /*4140*/  IMAD.WIDE.U32 R30, R31, 0x4, R20 ;  /* 0x000000041f1e7825 */ /* 0x000fe200078e0014 */
[----:B------:R-:W2:Y:S03]  /*4150*/  LDG.E R28, desc[UR8][R28.64] ;  /* 0x000000081c1c7981 */ /* 0x000ea6000c1e1900 */
[----:B------:R-:W-:Y:S02]  /*4160*/  VIADD R27, R15, UR20 ;  /* 0x000000140f1b7c36 */ /* 0x000fe40008000000 */
[----:B0-----:R-:W-:Y:S01]  /*4170*/  IMAD.WIDE.U32 R18, R19, 0x4, R16 ;  /* 0x0000000413127825 */ /* 0x001fe200078e0010 */
[----:B------:R-:W3:Y:S03]  /*4180*/  LDG.E R30, desc[UR8][R30.64] ;  /* 0x000000081e1e7981 */ /* 0x000ee6000c1e1900 */
[----:B------:R-:W-:-:S02]  /*4190*/  IMAD.WIDE.U32 R14, R15, 0x4, R20 ;  /* 0x000000040f0e7825 */ /* 0x000fc400078e0014 */
[----:B------:R-:W2:Y:S02]  /*41a0*/  LDG.E R19, desc[UR8][R18.64] ;  /* 0x0000000812137981 */ /* 0x000ea4000c1e1900 */
[--C-:B------:R-:W-:Y:S02]  /*41b0*/  IMAD.WIDE.U32 R22, R23, 0x4, R16.reuse ;  /* 0x0000000417167825 */ /* 0x100fe400078e0010 */
[----:B------:R-:W4:Y:S02]  /*41c0*/  LDG.E R14, desc[UR8][R14.64] ;  /* 0x000000080e0e7981 */ /* 0x000f24000c1e1900 */
[----:B------:R-:W-:Y:S02]  /*41d0*/  IMAD.WIDE.U32 R24, R25, 0x4, R16 ;  /* 0x0000000419187825 */ /* 0x000fe400078e0010 */
[----:B------:R-:W3:Y:S02]  /*41e0*/  LDG.E R23, desc[UR8][R22.64] ;  /* 0x0000000816177981 */ /* 0x000ee4000c1e1900 */
[----:B------:R-:W-:-:S02]  /*41f0*/  IMAD.WIDE.U32 R20, R27, 0x4, R20 ;  /* 0x000000041b147825 */ /* 0x000fc400078e0014 */
[----:B------:R-:W4:Y:S02]  /*4200*/  LDG.E R25, desc[UR8][R24.64] ;  /* 0x0000000818197981 */ /* 0x000f24000c1e1900 */
[----:B------:R-:W-:Y:S02]  /*4210*/  IMAD.WIDE.U32 R16, R33, 0x4, R16 ;  /* 0x0000000421107825 */ /* 0x000fe400078e0010 */
[----:B------:R-:W5:Y:S04]  /*4220*/  LDG.E R20, desc[UR8][R20.64] ;  /* 0x0000000814147981 */ /* 0x000f68000c1e1900 */
[----:B------:R-:W5:Y:S01]  /*4230*/  LDG.E R17, desc[UR8][R16.64] ;  /* 0x0000000810117981 */ /* 0x000f62000c1e1900 */
[----:B--2---:R-:W-:-:S04]  /*4240*/  FADD R27, -R28, R19 ;  /* 0x000000131c1b7221 */ /* 0x004fc80000000100 */
[----:B------:R-:W-:Y:S01]  /*4250*/  FFMA R28, R43, R27, R28 ;  /* 0x0000001b2b1c7223 */ /* 0x000fe2000000001c */
[----:B---3--:R-:W-:Y:S01]  /*4260*/  FADD R29, -R30, R23 ;  /* 0x000000171e1d7221 */ /* 0x008fe20000000100 */
[----:B----4-:R-:W-:-:S03]  /*4270*/  FADD R31, -R14, R25 ;  /* 0x000000190e1f7221 */ /* 0x010fc60000000100 */
[C---:B------:R-:W-:Y:S01]  /*4280*/  FFMA R29, R43.reuse, R29, R30 ;  /* 0x0000001d2b1d7223 */ /* 0x040fe2000000001e */
[----:B------:R-:W-:Y:S01]  /*4290*/  FFMA R18, R43, R31, R14 ;  /* 0x0000001f2b127223 */ /* 0x000fe2000000000e */
[----:B-----5:R-:W-:Y:S01]  /*42a0*/  FADD R19, -R20, R17 ;  /* 0x0000001114137221 */ /* 0x020fe20000000100 */
[----:B------:R-:W-:-:S03]  /*42b0*/  LEA R14, R26, UR11, 0x2 ;  /* 0x0000000b1a0e7c11 */ /* 0x000fc6000f8e10ff */
[----:B------:R-:W-:Y:S02]  /*42c0*/  FFMA R19, R43, R19, R20 ;  /* 0x000000132b137223 */ /* 0x000fe40000000014 */
[----:B------:R1:W-:Y:S04]  /*42d0*/  STL.64 [R14], R28 ;  /* 0x0000001c0e007387 */ /* 0x0003e80000100a00 */
[----:B------:R1:W-:Y:S01]  /*42e0*/  STL.64 [R14+0x8], R18 ;  /* 0x000008120e007387 */ /* 0x0003e20000100a00 */
[----:B------:R-:W-:-:S07]  /*42f0*/  VIADD R26, R26, 0x4 ;  /* 0x000000041a1a7836 */ /* 0x000fce0000000000 */
.L_x_56:
[----:B------:R-:W-:Y:S05]  /*4300*/  BRA.U !UP2, `(.L_x_52) ;  /* 0x000000010a9c7547 */ /* 0x000fea000b800000 */
[----:B------:R-:W-:Y:S02]  /*4310*/  UISETP.NE.AND UP1, UPT, UR15, 0x1, UPT ;  /* 0x000000010f00788c */ /* 0x000fe4000bf25270 */
[----:B------:R-:W-:-:S07]  /*4320*/  UISETP.NE.AND UP2, UPT, UR17, URZ, UPT ;  /* 0x000000ff1100728c */ /* 0x000fce000bf45270 */
[----:B------:R-:W-:Y:S05]  /*4330*/  BRA.U !UP1, `(.L_x_57) ;  /* 0x0000000109587547 */ /* 0x000fea000b800000 */
[----:B------:R-:W2:Y:S01]  /*4340*/  LDCU.64 UR20, c[0x0][0x390] ;  /* 0x00007200ff1477ac */ /* 0x000ea20008000a00 */
[----:B-1----:R-:W1:Y:S08]  /*4350*/  LDC.64 R18, c[0x0][0x380] ;  /* 0x0000e000ff127b82 */ /* 0x002e700000000a00 */
[----:B0-----:R-:W0:Y:S01]  /*4360*/  LDC.64 R14, c[0x0][0x388] ;  /* 0x0000e200ff0e7b82 */ /* 0x001e220000000a00 */
[----:B--2---:R-:W-:-:S02]  /*4370*/  IMAD R17, R26, UR20, R40 ;  /* 0x000000141a117c24 */ /* 0x004fc4000f8e0228 */
[----:B------:R-:W-:-:S03]  /*4380*/  IMAD R21, R26, UR21, R3 ;  /* 0x000000151a157c24 */ /* 0x000fc6000f8e0203 */
[----:B------:R-:W-:Y:S01]  /*4390*/  IADD3 R23, PT, PT, R17, UR20, RZ ;  /* 0x0000001411177c10 */ /* 0x000fe2000fffe0ff */
[----:B------:R-:W-:Y:S02]  /*43a0*/  VIADD R25, R21, UR21 ;  /* 0x0000001515197c36 */ /* 0x000fe40008000000 */
[----:B-1----:R-:W-:-:S04]  /*43b0*/  IMAD.WIDE.U32 R16, R17, 0x4, R18 ;  /* 0x0000000411107825 */ /* 0x002fc800078e0012 */
        /* <DEDUP_REMOVED lines=14> */
.L_x_57:
[----:B------:R-:W-:Y:S05]  /*44a0*/  BRA.U !UP2, `(.L_x_52) ;  /* 0x000000010a347547 */ /* 0x000fea000b800000 */
[----:B01----:R-:W0:Y:S01]  /*44b0*/  LDC.64 R14, c[0x0][0x380] ;  /* 0x0000e000ff0e7b82 */ /* 0x003e220000000a00 */
[----:B------:R-:W1:Y:S07]  /*44c0*/  LDCU.64 UR20, c[0x0][0x390] ;  /* 0x00007200ff1477ac */ /* 0x000e6e0008000a00 */
[----:B------:R-:W3:Y:S01]  /*44d0*/  LDC.64 R16, c[0x0][0x388] ;  /* 0x0000e200ff107b82 */ /* 0x000ee20000000a00 */
[C---:B-1----:R-:W-:Y:S02]  /*44e0*/  IMAD R19, R26.reuse, UR20, R40 ;  /* 0x000000141a137c24 */ /* 0x042fe4000f8e0228 */
[----:B------:R-:W-:-:S02]  /*44f0*/  IMAD R21, R26, UR21, R3 ;  /* 0x000000151a157c24 */ /* 0x000fc4000f8e0203 */
[----:B0-----:R-:W-:-:S06]  /*4500*/  IMAD.WIDE.U32 R14, R19, 0x4, R14 ;  /* 0x00000004130e7825 */ /* 0x001fcc00078e000e */
[----:B------:R-:W4:Y:S01]  /*4510*/  LDG.E R14, desc[UR8][R14.64] ;  /* 0x000000080e0e7981 */ /* 0x000f22000c1e1900 */
[----:B---3--:R-:W-:-:S06]  /*4520*/  IMAD.WIDE.U32 R16, R21, 0x4, R16 ;  /* 0x0000000415107825 */ /* 0x008fcc00078e0010 */
[----:B------:R-:W4:Y:S01]  /*4530*/  LDG.E R17, desc[UR8][R16.64] ;  /* 0x0000000810117981 */ /* 0x000f22000c1e1900 */
[----:B------:R-:W-:Y:S01]  /*4540*/  LEA R19, R26, UR11, 0x2 ;  /* 0x0000000b1a137c11 */ /* 0x000fe2000f8e10ff */
[----:B----4-:R-:W-:-:S04]  /*4550*/  FADD R18, -R14, R17 ;  /* 0x000000110e127221 */ /* 0x010fc80000000100 */
[----:B------:R-:W-:-:S05]  /*4560*/  FFMA R18, R43, R18, R14 ;  /* 0x000000122b127223 */ /* 0x000fca000000000e */
[----:B------:R3:W-:Y:S02]  /*4570*/  STL [R19], R18 ;  /* 0x0000001213007387 */ /* 0x0007e40000100800 */
.L_x_52:
[----:B------:R-:W-:Y:S01]  /*4580*/  BSSY.RECONVERGENT B1, `(.L_x_58) ;  /* 0x0000005000017945 */ /* 0x000fe20003800200 */
[----:B0-----:R-:W-:Y:S01]  /*4590*/  IMAD.MOV.U32 R16, RZ, RZ, RZ ;  /* 0x000000ffff107224 */ /* 0x001fe200078e00ff */
[----:B------:R-:W-:Y:S02]  /*45a0*/  MOV R49, 0x7ff80000 ;  /* 0x7ff8000000317802 */ /* 0x000fe40000000f00 */
[----:B------:R-:W-:-:S07]  /*45b0*/  MOV R48, 0x45d0 ;  /* 0x000045d000307802 */ /* 0x000fce0000000f00 */
[----:B-123--:R-:W-:Y:S05]  /*45c0*/  CALL.REL.NOINC `($_Z11emcee_emceePfS_iijjjiP17curandStateXORWOW$__internal_accurate_pow) ;  /* 0x0000002c00707944 */ /* 0x00efea0003c00000 */
[----:B------:R-:W-:Y:S05]  /*45d0*/  BSYNC.RECONVERGENT B1 ;  /* 0x0000000000017941 */ /* 0x000fea0003800200 */
.L_x_58:
        /* <DEDUP_REMOVED lines=22> */
.L_x_59:
        /* <DEDUP_REMOVED lines=61> */
.L_x_61:
[----:B------:R-:W-:Y:S05]  /*4b10*/  BSYNC.RECONVERGENT B1 ;  /* 0x0000000000017941 */ /* 0x000fea0003800200 */
.L_x_60:
[----:B------:R0:W1:Y:S01]  /*4b20*/  F2F.F32.F64 R40, R18 ;  /* 0x0000001200287310 */ /* 0x0000620000301000 */
[----:B------:R-:W-:Y:S01]  /*4b30*/  BSSY.RECONVERGENT B1, `(.L_x_62) ;  /* 0x0000004000017945 */ /* 0x000fe20003800200 */
[----:B------:R-:W-:Y:S01]  /*4b40*/  IMAD.MOV.U32 R16, RZ, RZ, R48 ;  /* 0x000000ffff107224 */ /* 0x000fe200078e0030 */
[----:B------:R-:W-:-:S07]  /*4b50*/  MOV R48, 0x4b70 ;  /* 0x00004b7000307802 */ /* 0x000fce0000000f00 */
[----:B01----:R-:W-:Y:S05]  /*4b60*/  CALL.REL.NOINC `($_Z11emcee_emceePfS_iijjjiP17curandStateXORWOW$__internal_accurate_pow) ;  /* 0x0000002800087944 */ /* 0x003fea0003c00000 */
[----:B------:R-:W-:Y:S05]  /*4b70*/  BSYNC.RECONVERGENT B1 ;  /* 0x0000000000017941 */ /* 0x000fea0003800200 */
.L_x_62:
        /* <DEDUP_REMOVED lines=16> */
.L_x_64:
[----:B------:R-:W-:Y:S05]  /*4c80*/  BSYNC.RECONVERGENT B1 ;  /* 0x0000000000017941 */ /* 0x000fea0003800200 */
.L_x_63:
        /* <DEDUP_REMOVED lines=9> */
.L_x_65:
        /* <DEDUP_REMOVED lines=17> */
.L_x_67:
[----:B------:R-:W-:Y:S05]  /*4e30*/  BSYNC.RECONVERGENT B1 ;  /* 0x0000000000017941 */ /* 0x000fea0003800200 */
.L_x_66:
        /* <DEDUP_REMOVED lines=9> */
.L_x_68:
        /* <DEDUP_REMOVED lines=23> */
.L_x_70:
[----:B------:R-:W-:Y:S05]  /*5040*/  BSYNC.RECONVERGENT B1 ;  /* 0x0000000000017941 */ /* 0x000fea0003800200 */
.L_x_69:
        /* <DEDUP_REMOVED lines=16> */
.L_x_72:
[----:B------:R-:W-:Y:S05]  /*5150*/  BSYNC.RECONVERGENT B1 ;  /* 0x0000000000017941 */ /* 0x000fea0003800200 */
.L_x_71:
        /* <DEDUP_REMOVED lines=89> */
[----:B------:R-:W-:Y:S01]  /*56f0*/  FFMA R24, R11, R24, 0.0096188392490148544312 ;  /* 0x3c1d98560b187423 */ /* 0x000fe20000000018 */
[----:B------:R-:W-:-:S03]  /*5700*/  IADD3 R25, PT, PT, R26, 0x7f000000, RZ ;  /* 0x7f0000001a197810 */ /* 0x000fc60007ffe0ff */
[----:B------:R-:W-:-:S03]  /*5710*/  FFMA R24, R11, R24, 0.055503588169813156128 ;  /* 0x3d6357bb0b187423 */ /* 0x000fc60000000018 */
[----:B------:R-:W-:Y:S01]  /*5720*/  DFMA R20, R18, R20, 1 ;  /* 0x3ff000001214742b */ /* 0x000fe20000000014 */
[----:B------:R-:W-:-:S04]  /*5730*/  FFMA R24, R11, R24, 0.24022644758224487305 ;  /* 0x3e75fdec0b187423 */ /* 0x000fc80000000018 */
[----:B------:R-:W-:-:S05]  /*5740*/  FFMA R24, R11, R24, 0.69314718246459960938 ;  /* 0x3f3172180b187423 */ /* 0x000fca0000000018 */
[----:B------:R-:W-:Y:S02]  /*5750*/  IMAD R19, R16, 0x100000, R21 ;  /* 0x0010000010137824 */ /* 0x000fe400078e0215 */
[----:B------:R-:W-:Y:S01]  /*5760*/  FFMA R24, R11, R24, 1 ;  /* 0x3f8000000b187423 */ /* 0x000fe20000000018 */
        /* <DEDUP_REMOVED lines=14> */
.L_x_74:
[----:B------:R-:W-:Y:S05]  /*5850*/  BSYNC.RECONVERGENT B1 ;  /* 0x0000000000017941 */ /* 0x000fea0003800200 */
.L_x_73:
        /* <DEDUP_REMOVED lines=31> */
.L_x_76:
[----:B------:R-:W-:Y:S05]  /*5a50*/  BSYNC.RECONVERGENT B1 ;  /* 0x0000000000017941 */ /* 0x000fea0003800200 */
.L_x_75:
        /* <DEDUP_REMOVED lines=15> */
.L_x_78:
[----:B------:R-:W-:Y:S05]  /*5b50*/  BSYNC.RECONVERGENT B1 ;  /* 0x0000000000017941 */ /* 0x000fea0003800200 */
.L_x_77:
        /* <DEDUP_REMOVED lines=10> */
.L_x_82:
[C---:B------:R-:W-:Y:S01]  /*5c00*/  LEA R11, R40.reuse, UR11, 0x2 ;  /* 0x0000000b280b7c11 */ /* 0x040fe2000f8e10ff */
[C---:B01----:R-:W-:Y:S01]  /*5c10*/  IMAD R51, R40.reuse, UR7, R3 ;  /* 0x0000000728337c24 */ /* 0x043fe2000f8e0203 */
        /* <DEDUP_REMOVED lines=25> */
[----:B------:R-:W-:-:S05]  /*5db0*/  IADD3 R49, PT, PT, R48, UR7, RZ ;  /* 0x0000000730317c10 */ /* 0x000fca000fffe0ff */
[----:B------:R-:W-:-:S05]  /*5dc0*/  VIADD R43, R49, UR7 ;  /* 0x00000007312b7c36 */ /* 0x000fca0008000000 */
[----:B-1----:R-:W-:Y:S01]  /*5dd0*/  IADD3 R11, PT, PT, R43, UR7, RZ ;  /* 0x000000072b0b7c10 */ /* 0x002fe2000fffe0ff */
[----:B--2---:R0:W-:Y:S04]  /*5de0*/  STG.E desc[UR8][R50.64], R28 ;  /* 0x0000001c32007986 */ /* 0x0041e8000c101908 */
[----:B------:R1:W-:Y:S04]  /*5df0*/  STG.E desc[UR8][R32.64], R29 ;  /* 0x0000001d20007986 */ /* 0x0003e8000c101908 */
[----:B---3--:R2:W-:Y:S04]  /*5e00*/  STG.E desc[UR8][R26.64], R30 ;  /* 0x0000001e1a007986 */ /* 0x0085e8000c101908 */
[----:B------:R3:W-:Y:S01]  /*5e10*/  STG.E desc[UR8][R34.64], R31 ;  /* 0x0000001f22007986 */ /* 0x0007e2000c101908 */
[----:B0-----:R-:W-:-:S03]  /*5e20*/  IMAD.WIDE.U32 R50, R48, 0x4, R16 ;  /* 0x0000000430327825 */ /* 0x001fc600078e0010 */
[----:B----4-:R-:W-:Y:S01]  /*5e30*/  STG.E desc[UR8][R58.64], R46 ;  /* 0x0000002e3a007986 */ /* 0x010fe2000c101908 */
[----:B-1----:R-:W-:Y:S02]  /*5e40*/  VIADD R33, R11, UR7 ;  /* 0x000000070b217c36 */ /* 0x002fe40008000000 */
[--C-:B------:R-:W-:Y:S01]  /*5e50*/  IMAD.WIDE.U32 R48, R49, 0x4, R16.reuse ;  /* 0x0000000431307825 */ /* 0x100fe200078e0010 */
[----:B------:R0:W-:Y:S02]  /*5e60*/  STG.E desc[UR8][R60.64], R47 ;  /* 0x0000002f3c007986 */ /* 0x0001e4000c101908 */
[----:B------:R-:W-:Y:S01]  /*5e70*/  IADD3 R52, PT, PT, R33, UR7, RZ ;  /* 0x0000000721347c10 */ /* 0x000fe2000fffe0ff */
[--C-:B--2---:R-:W-:Y:S01]  /*5e80*/  IMAD.WIDE.U32 R26, R43, 0x4, R16.reuse ;  /* 0x000000042b1a7825 */ /* 0x104fe200078e0010 */
[----:B-----5:R1:W-:Y:S03]  /*5e90*/  STG.E desc[UR8][R56.64], R24 ;  /* 0x0000001838007986 */ /* 0x0203e6000c101908 */
[----:B---3--:R-:W-:Y:S01]  /*5ea0*/  VIADD R35, R52, UR7 ;  /* 0x0000000734237c36 */ /* 0x008fe20008000000 */
[----:B------:R1:W-:Y:S01]  /*5eb0*/  STG.E desc[UR8][R50.64], R25 ;  /* 0x0000001932007986 */ /* 0x0003e2000c101908 */
[----:B------:R-:W-:-:S03]  /*5ec0*/  IMAD.WIDE.U32 R28, R11, 0x4, R16 ;  /* 0x000000040b1c7825 */ /* 0x000fc600078e0010 */
[----:B0-----:R-:W-:Y:S01]  /*5ed0*/  IADD3 R47, PT, PT, R35, UR7, RZ ;  /* 0x00000007232f7c10 */ /* 0x001fe2000fffe0ff */
        /* <DEDUP_REMOVED lines=15> */
[----:B-1----:R-:W-:-:S07]  /*5fd0*/  IMAD.U32 R22, RZ, RZ, UR6 ;  /* 0x00000006ff167e24 */ /* 0x002fce000f8e00ff */
.L_x_81:
        /* <DEDUP_REMOVED lines=38> */
.L_x_83:
        /* <DEDUP_REMOVED lines=9> */
[C---:B-1----:R-:W-:Y:S01]  /*62d0*/  IMAD R19, R22.reuse, UR7, R3 ;  /* 0x0000000716137c24 */ /* 0x042fe2000f8e0203 */
[----:B------:R-:W-:-:S04]  /*62e0*/  IADD3 R22, PT, PT, R22, 0x4, RZ ;  /* 0x0000000416167810 */ /* 0x000fc80007ffe0ff */
        /* <DEDUP_REMOVED lines=11> */
.L_x_84:
[----:B------:R-:W-:Y:S05]  /*63a0*/  BRA.U !UP2, `(.L_x_80) ;  /* 0x000000010a487547 */ /* 0x000fea000b800000 */
[C---:B------:R-:W-:Y:S01]  /*63b0*/  LEA R11, R22.reuse, UR11, 0x2 ;  /* 0x0000000b160b7c11 */ /* 0x040fe2000f8e10ff */
[----:B01----:R-:W0:Y:S01]  /*63c0*/  LDC.64 R16, c[0x0][0x388] ;  /* 0x0000e200ff107b82 */ /* 0x003e220000000a00 */
[----:B------:R-:W1:Y:S03]  /*63d0*/  LDCU UR7, c[0x0][0x394] ;  /* 0x00007280ff0777ac */ /* 0x000e660008000800 */
[----:B------:R-:W2:Y:S01]  /*63e0*/  LDL.64 R18, [R11] ;  /* 0x000000000b127983 */ /* 0x000ea20000100a00 */
[----:B------:R-:W-:Y:S01]  /*63f0*/  UISETP.NE.AND UP1, UPT, UR15, 0x1, UPT ;  /* 0x000000010f00788c */ /* 0x000fe2000bf25270 */
[----:B-1----:R-:W-:-:S04]  /*6400*/  IMAD R21, R22, UR7, R3 ;  /* 0x0000000716157c24 */ /* 0x002fc8000f8e0203 */
[----:B0-----:R-:W-:-:S05]  /*6410*/  IMAD.WIDE.U32 R14, R21, 0x4, R16 ;  /* 0x00000004150e7825 */ /* 0x001fca00078e0010 */
[----:B--2---:R2:W-:Y:S01]  /*6420*/  STG.E desc[UR8][R14.64], R18 ;  /* 0x000000120e007986 */ /* 0x0045e2000c101908 */
[----:B------:R-:W-:Y:S05]  /*6430*/  BRA.U !UP1, `(.L_x_80) ;  /* 0x0000000109247547 */ /* 0x000fea000b800000 */
[----:B------:R-:W-:Y:S01]  /*6440*/  VIADD R21, R21, UR7 ;  /* 0x0000000715157c36 */ /* 0x000fe20008000000 */
[----:B------:R-:W-:-:S03]  /*6450*/  UISETP.NE.AND UP1, UPT, UR15, 0x2, UPT ;  /* 0x000000020f00788c */ /* 0x000fc6000bf25270 */
[----:B--2---:R-:W-:-:S05]  /*6460*/  IMAD.WIDE.U32 R14, R21, 0x4, R16 ;  /* 0x00000004150e7825 */ /* 0x004fca00078e0010 */
[----:B------:R3:W-:Y:S01]  /*6470*/  STG.E desc[UR8][R14.64], R19 ;  /* 0x000000130e007986 */ /* 0x0007e2000c101908 */
[----:B------:R-:W-:Y:S05]  /*6480*/  BRA.U !UP1, `(.L_x_80) ;  /* 0x0000000109107547 */ /* 0x000fea000b800000 */
[----:B------:R-:W2:Y:S01]  /*6490*/  LDL R11, [R11+0x8] ;  /* 0x000008000b0b7983 */ /* 0x000ea20000100800 */
[----:B---3--:R-:W-:-:S05]  /*64a0*/  IADD3 R15, PT, PT, R21, UR7, RZ ;  /* 0x00000007150f7c10 */ /* 0x008fca000fffe0ff */
[----:B------:R-:W-:-:S05]  /*64b0*/  IMAD.WIDE.U32 R14, R15, 0x4, R16 ;  /* 0x000000040f0e7825 */ /* 0x000fca00078e0010 */
[----:B--2---:R4:W-:Y:S02]  /*64c0*/  STG.E desc[UR8][R14.64], R11 ;  /* 0x0000000b0e007986 */ /* 0x0049e4000c101908 */
.L_x_80:
[----:B------:R-:W-:Y:S05]  /*64d0*/  BSYNC.RECONVERGENT B1 ;  /* 0x0000000000017941 */ /* 0x000fea0003800200 */
.L_x_79:
        /* <DEDUP_REMOVED lines=8> */
.L_x_43:
[----:B------:R-:W-:Y:S05]  /*6560*/  BSYNC.RECONVERGENT B0 ;  /* 0x0000000000007941 */ /* 0x000fea0003800200 */
.L_x_42:
[----:B------:R-:W-:Y:S06]  /*6570*/  BAR.SYNC.DEFER_BLOCKING 0x0 ;  /* 0x0000000000007b1d */ /* 0x000fec0000010000 */
[----:B------:R-:W-:Y:S05]  /*6580*/  BRA.U UP0, `(.L_x_85) ;  /* 0xffffff9d004c7547 */ /* 0x000fea000b83ffff */
[----:B------:R-:W-:Y:S05]  /*6590*/  EXIT ;  /* 0x000000000000794d */ /* 0x000fea0003800000 */
        .weak           $__internal_0_$__cuda_sm20_div_rn_f64_full
        .type           $__internal_0_$__cuda_sm20_div_rn_f64_full,@function
        .size           $__internal_0_$__cuda_sm20_div_rn_f64_full,($__internal_1_$__cuda_sm20_sqrt_rn_f32_slowpath - $__internal_0_$__cuda_sm20_div_rn_f64_full)
$__internal_0_$__cuda_sm20_div_rn_f64_full:
[C---:B------:R-:W-:Y:S01]  /*65a0*/  FSETP.GEU.AND P0, PT, |R11|.reuse, 1.469367938527859385e-39, PT ;  /* 0x001000000b00780b */ /* 0x040fe20003f0e200 */
[----:B------:R-:W-:Y:S01]  /*65b0*/  IMAD.MOV.U32 R35, RZ, RZ, R11 ;  /* 0x000000ffff237224 */ /* 0x000fe200078e000b */
[----:B------:R-:W-:Y:S01]  /*65c0*/  MOV R34, UR5 ;  /* 0x0000000500227c02 */ /* 0x000fe20008000f00 */
[----:B------:R-:W-:Y:S01]  /*65d0*/  IMAD.MOV.U32 R18, RZ, RZ, 0x1 ;  /* 0x00000001ff127424 */ /* 0x000fe200078e00ff */
[----:B------:R-:W-:Y:S01]  /*65e0*/  LOP3.LUT R14, R11, 0x800fffff, RZ, 0xc0, !PT ;  /* 0x800fffff0b0e7812 */ /* 0x000fe200078ec0ff */
[----:B------:R-:W-:Y:S01]  /*65f0*/  BSSY.RECONVERGENT B2, `(.L_x_86) ;  /* 0x0000056000027945 */ /* 0x000fe20003800200 */
[----:B------:R-:W-:Y:S02]  /*6600*/  MOV R24, UR5 ;  /* 0x0000000500187c02 */ /* 0x000fe40008000f00 */
[----:B------:R-:W-:Y:S02]  /*6610*/  LOP3.LUT R25, R14, 0x3ff00000, RZ, 0xfc, !PT ;  /* 0x3ff000000e197812 */ /* 0x000fe400078efcff */
[----:B------:R-:W-:-:S02]  /*6620*/  MOV R15, R17 ;  /* 0x00000011000f7202 */ /* 0x000fc40000000f00 */
[----:B------:R-:W-:Y:S01]  /*6630*/  MOV R14, R16 ;  /* 0x00000010000e7202 */ /* 0x000fe20000000f00 */
[----:B------:R-:W-:Y:S01]  /*6640*/  @!P0 DMUL R24, R34, 8.98846567431157953865e+307 ;  /* 0x7fe0000022188828 */ /* 0x000fe20000000000 */
[C---:B------:R-:W-:Y:S02]  /*6650*/  FSETP.GEU.AND P2, PT, |R15|.reuse, 1.469367938527859385e-39, PT ;  /* 0x001000000f00780b */ /* 0x040fe40003f4e200 */
[----:B------:R-:W-:Y:S02]  /*6660*/  LOP3.LUT R27, R15, 0x7ff00000, RZ, 0xc0, !PT ;  /* 0x7ff000000f1b7812 */ /* 0x000fe400078ec0ff */
[----:B------:R-:W-:Y:S01]  /*6670*/  LOP3.LUT R30, R11, 0x7ff00000, RZ, 0xc0, !PT ;  /* 0x7ff000000b1e7812 */ /* 0x000fe200078ec0ff */
[----:B------:R-:W0:Y:S01]  /*6680*/  MUFU.RCP64H R19, R25 ;  /* 0x0000001900137308 */ /* 0x000e220000001800 */
[----:B------:R-:W-:Y:S02]  /*6690*/  MOV R28, 0x1ca00000 ;  /* 0x1ca00000001c7802 */ /* 0x000fe40000000f00 */
[----:B------:R-:W-:-:S02]  /*66a0*/  ISETP.GE.U32.AND P1, PT, R27, R30, PT ;  /* 0x0000001e1b00720c */ /* 0x000fc40003f26070 */
[----:B------:R-:W-:Y:S02]  /*66b0*/  MOV R22, R14 ;  /* 0x0000000e00167202 */ /* 0x000fe40000000f00 */
[----:B------:R-:W-:Y:S02]  /*66c0*/  SEL R23, R28, 0x63400000, !P1 ;  /* 0x634000001c177807 */ /* 0x000fe40004800000 */
[----:B------:R-:W-:Y:S02]  /*66d0*/  @!P2 LOP3.LUT R20, R35, 0x7ff00000, RZ, 0xc0, !PT ;  /* 0x7ff000002314a812 */ /* 0x000fe400078ec0ff */
[----:B------:R-:W-:Y:S02]  /*66e0*/  LOP3.LUT R23, R23, 0x800fffff, R15, 0xf8, !PT ;  /* 0x800fffff17177812 */ /* 0x000fe400078ef80f */
[----:B------:R-:W-:Y:S02]  /*66f0*/  @!P2 ISETP.GE.U32.AND P3, PT, R27, R20, PT ;  /* 0x000000141b00a20c */ /* 0x000fe40003f66070 */
[----:B------:R-:W-:Y:S01]  /*6700*/  MOV R29, R27 ;  /* 0x0000001b001d7202 */ /* 0x000fe20000000f00 */
[----:B0-----:R-:W-:Y:S01]  /*6710*/  DFMA R16, R18, -R24, 1 ;  /* 0x3ff000001210742b */ /* 0x001fe20000000818 */
[----:B------:R-:W-:-:S05]  /*6720*/  @!P0 LOP3.LUT R30, R25, 0x7ff00000, RZ, 0xc0, !PT ;  /* 0x7ff00000191e8812 */ /* 0x000fca00078ec0ff */
[----:B------:R-:W-:Y:S02]  /*6730*/  VIADD R32, R30, 0xffffffff ;  /* 0xffffffff1e207836 */ /* 0x000fe40000000000 */
[----:B------:R-:W-:-:S08]  /*6740*/  DFMA R16, R16, R16, R16 ;  /* 0x000000101010722b */ /* 0x000fd00000000010 */
[----:B------:R-:W-:Y:S01]  /*6750*/  DFMA R16, R18, R16, R18 ;  /* 0x000000101210722b */ /* 0x000fe20000000012 */
[----:B------:R-:W-:Y:S01]  /*6760*/  @!P2 SEL R19, R28, 0x63400000, !P3 ;  /* 0x634000001c13a807 */ /* 0x000fe20005800000 */
[----:B------:R-:W-:-:S03]  /*6770*/  @!P2 IMAD.MOV.U32 R18, RZ, RZ, RZ ;  /* 0x000000ffff12a224 */ /* 0x000fc600078e00ff */
[----:B------:R-:W-:-:S03]  /*6780*/  @!P2 LOP3.LUT R19, R19, 0x80000000, R15, 0xf8, !PT ;  /* 0x800000001313a812 */ /* 0x000fc600078ef80f */
[----:B------:R-:W-:Y:S01]  /*6790*/  DFMA R20, R16, -R24, 1 ;  /* 0x3ff000001014742b */ /* 0x000fe20000000818 */
[----:B------:R-:W-:-:S06]  /*67a0*/  @!P2 LOP3.LUT R19, R19, 0x100000, RZ, 0xfc, !PT ;  /* 0x001000001313a812 */ /* 0x000fcc00078efcff */
[----:B------:R-:W-:Y:S02]  /*67b0*/  @!P2 DFMA R22, R22, 2, -R18 ;  /* 0x400000001616a82b */ /* 0x000fe40000000812 */
[----:B------:R-:W-:-:S08]  /*67c0*/  DFMA R20, R16, R20, R16 ;  /* 0x000000141014722b */ /* 0x000fd00000000010 */
[----:B------:R-:W-:Y:S01]  /*67d0*/  @!P2 LOP3.LUT R29, R23, 0x7ff00000, RZ, 0xc0, !PT ;  /* 0x7ff00000171da812 */ /* 0x000fe200078ec0ff */
[----:B------:R-:W-:-:S03]  /*67e0*/  DMUL R18, R20, R22 ;  /* 0x0000001614127228 */ /* 0x000fc60000000000 */
[----:B------:R-:W-:-:S04]  /*67f0*/  IADD3 R31, PT, PT, R29, -0x1, RZ ;  /* 0xffffffff1d1f7810 */ /* 0x000fc80007ffe0ff */
[----:B------:R-:W-:Y:S01]  /*6800*/  ISETP.GT.U32.AND P0, PT, R31, 0x7feffffe, PT ;  /* 0x7feffffe1f00780c */ /* 0x000fe20003f04070 */
[----:B------:R-:W-:-:S03]  /*6810*/  DFMA R16, R18, -R24, R22 ;  /* 0x800000181210722b */ /* 0x000fc60000000016 */
[----:B------:R-:W-:-:S05]  /*6820*/  ISETP.GT.U32.OR P0, PT, R32, 0x7feffffe, P0 ;  /* 0x7feffffe2000780c */ /* 0x000fca0000704470 */
[----:B------:R-:W-:-:S08]  /*6830*/  DFMA R16, R20, R16, R18 ;  /* 0x000000101410722b */ /* 0x000fd00000000012 */
[----:B------:R-:W-:Y:S05]  /*6840*/  @P0 BRA `(.L_x_87) ;  /* 0x00000000006c0947 */ /* 0x000fea0003800000 */
[----:B------:R-:W-:-:S04]  /*6850*/  LOP3.LUT R18, R35, 0x7ff00000, RZ, 0xc0, !PT ;  /* 0x7ff0000023127812 */ /* 0x000fc800078ec0ff */
[CC--:B------:R-:W-:Y:S02]  /*6860*/  VIADDMNMX R14, R27.reuse, -R18.reuse, 0xb9600000, !PT ;  /* 0xb96000001b0e7446 */ /* 0x0c0fe40007800912 */
[----:B------:R-:W-:Y:S02]  /*6870*/  ISETP.GE.U32.AND P0, PT, R27, R18, PT ;  /* 0x000000121b00720c */ /* 0x000fe40003f06070 */
[----:B------:R-:W-:Y:S02]  /*6880*/  VIMNMX R14, PT, PT, R14, 0x46a00000, PT ;  /* 0x46a000000e0e7848 */ /* 0x000fe40003fe0100 */
[----:B------:R-:W-:-:S04]  /*6890*/  SEL R27, R28, 0x63400000, !P0 ;  /* 0x634000001c1b7807 */ /* 0x000fc80004000000 */
[----:B------:R-:W-:Y:S01]  /*68a0*/  IADD3 R27, PT, PT, -R27, R14, RZ ;  /* 0x0000000e1b1b7210 */ /* 0x000fe20007ffe1ff */
[----:B------:R-:W-:-:S03]  /*68b0*/  IMAD.MOV.U32 R14, RZ, RZ, RZ ;  /* 0x000000ffff0e7224 */ /* 0x000fc600078e00ff */
[----:B------:R-:W-:-:S06]  /*68c0*/  IADD3 R15, PT, PT, R27, 0x7fe00000, RZ ;  /* 0x7fe000001b0f7810 */ /* 0x000fcc0007ffe0ff */
[----:B------:R-:W-:-:S10]  /*68d0*/  DMUL R18, R16, R14 ;  /* 0x0000000e10127228 */ /* 0x000fd40000000000 */
[----:B------:R-:W-:-:S13]  /*68e0*/  FSETP.GTU.AND P0, PT, |R19|, 1.469367938527859385e-39, PT ;  /* 0x001000001300780b */ /* 0x000fda0003f0c200 */
[----:B------:R-:W-:Y:S05]  /*68f0*/  @P0 BRA `(.L_x_88) ;  /* 0x0000000000940947 */ /* 0x000fea0003800000 */
[----:B------:R-:W-:Y:S01]  /*6900*/  DFMA R22, R16, -R24, R22 ;  /* 0x800000181016722b */ /* 0x000fe20000000016 */
[----:B------:R-:W-:-:S09]  /*6910*/  MOV R20, RZ ;  /* 0x000000ff00147202 */ /* 0x000fd20000000f00 */
[C---:B------:R-:W-:Y:S02]  /*6920*/  FSETP.NEU.AND P0, PT, R23.reuse, RZ, PT ;  /* 0x000000ff1700720b */ /* 0x040fe40003f0d000 */
[----:B------:R-:W-:-:S04]  /*6930*/  LOP3.LUT R25, R23, 0x80000000, R35, 0x48, !PT ;  /* 0x8000000017197812 */ /* 0x000fc800078e4823 */
[----:B------:R-:W-:-:S07]  /*6940*/  LOP3.LUT R21, R25, R15, RZ, 0xfc, !PT ;  /* 0x0000000f19157212 */ /* 0x000fce00078efcff */
[----:B------:R-:W-:Y:S05]  /*6950*/  @!P0 BRA `(.L_x_88) ;  /* 0x00000000007c8947 */ /* 0x000fea0003800000 */
[C---:B------:R-:W-:Y:S01]  /*6960*/  IADD3 R15, PT, PT, -R27.reuse, RZ, RZ ;  /* 0x000000ff1b0f7210 */ /* 0x040fe20007ffe1ff */
[----:B------:R-:W-:Y:S01]  /*6970*/  IMAD.MOV.U32 R14, RZ, RZ, RZ ;  /* 0x000000ffff0e7224 */ /* 0x000fe200078e00ff */
[----:B------:R-:W-:-:S05]  /*6980*/  IADD3 R27, PT, PT, -R27, -0x43300000, RZ ;  /* 0xbcd000001b1b7810 */ /* 0x000fca0007ffe1ff */
[----:B------:R-:W-:Y:S02]  /*6990*/  DFMA R14, R18, -R14, R16 ;  /* 0x8000000e120e722b */ /* 0x000fe40000000010 */
[----:B------:R-:W-:-:S08]  /*69a0*/  DMUL.RP R16, R16, R20 ;  /* 0x0000001410107228 */ /* 0x000fd00000008000 */
[----:B------:R-:W-:Y:S02]  /*69b0*/  FSETP.NEU.AND P0, PT, |R15|, R27, PT ;  /* 0x0000001b0f00720b */ /* 0x000fe40003f0d200 */
[----:B------:R-:W-:Y:S02]  /*69c0*/  LOP3.LUT R25, R17, R25, RZ, 0x3c, !PT ;  /* 0x0000001911197212 */ /* 0x000fe400078e3cff */
[----:B------:R-:W-:Y:S02]  /*69d0*/  FSEL R18, R16, R18, !P0 ;  /* 0x0000001210127208 */ /* 0x000fe40004000000 */
[----:B------:R-:W-:Y:S01]  /*69e0*/  FSEL R19, R25, R19, !P0 ;  /* 0x0000001319137208 */ /* 0x000fe20004000000 */
[----:B------:R-:W-:Y:S06]  /*69f0*/  BRA `(.L_x_88) ;  /* 0x0000000000547947 */ /* 0x000fec0003800000 */
.L_x_87:
[----:B------:R-:W-:-:S14]  /*6a00*/  DSETP.NAN.AND P0, PT, R14, R14, PT ;  /* 0x0000000e0e00722a */ /* 0x000fdc0003f08000 */
[----:B------:R-:W-:Y:S05]  /*6a10*/  @P0 BRA `(.L_x_89) ;  /* 0x0000000000440947 */ /* 0x000fea0003800000 */
[----:B------:R-:W-:-:S14]  /*6a20*/  DSETP.NAN.AND P0, PT, R34, R34, PT ;  /* 0x000000222200722a */ /* 0x000fdc0003f08000 */
[----:B------:R-:W-:Y:S05]  /*6a30*/  @P0 BRA `(.L_x_90) ;  /* 0x0000000000300947 */ /* 0x000fea0003800000 */
[----:B------:R-:W-:Y:S02]  /*6a40*/  ISETP.NE.AND P0, PT, R29, R30, PT ;  /* 0x0000001e1d00720c */ /* 0x000fe40003f05270 */
[----:B------:R-:W-:Y:S02]  /*6a50*/  MOV R18, 0x0 ;  /* 0x0000000000127802 */ /* 0x000fe40000000f00 */
[----:B------:R-:W-:-:S09]  /*6a60*/  MOV R19, 0xfff80000 ;  /* 0xfff8000000137802 */ /* 0x000fd20000000f00 */
[----:B------:R-:W-:Y:S05]  /*6a70*/  @!P0 BRA `(.L_x_88) ;  /* 0x0000000000348947 */ /* 0x000fea0003800000 */
[----:B------:R-:W-:Y:S02]  /*6a80*/  ISETP.NE.AND P0, PT, R29, 0x7ff00000, PT ;  /* 0x7ff000001d00780c */ /* 0x000fe40003f05270 */
[----:B------:R-:W-:Y:S02]  /*6a90*/  LOP3.LUT R19, R15, 0x80000000, R35, 0x48, !PT ;  /* 0x800000000f137812 */ /* 0x000fe400078e4823 */
[----:B------:R-:W-:-:S13]  /*6aa0*/  ISETP.EQ.OR P0, PT, R30, RZ, !P0 ;  /* 0x000000ff1e00720c */ /* 0x000fda0004702670 */
[----:B------:R-:W-:Y:S01]  /*6ab0*/  @P0 LOP3.LUT R14, R19, 0x7ff00000, RZ, 0xfc, !PT ;  /* 0x7ff00000130e0812 */ /* 0x000fe200078efcff */
[----:B------:R-:W-:Y:S01]  /*6ac0*/  @!P0 IMAD.MOV.U32 R18, RZ, RZ, RZ ;  /* 0x000000ffff128224 */ /* 0x000fe200078e00ff */
[----:B------:R-:W-:Y:S02]  /*6ad0*/  @P0 MOV R18, RZ ;  /* 0x000000ff00120202 */ /* 0x000fe40000000f00 */
[----:B------:R-:W-:Y:S01]  /*6ae0*/  @P0 MOV R19, R14 ;  /* 0x0000000e00130202 */ /* 0x000fe20000000f00 */
[----:B------:R-:W-:Y:S06]  /*6af0*/  BRA `(.L_x_88) ;  /* 0x0000000000147947 */ /* 0x000fec0003800000 */
.L_x_90:
[----:B------:R-:W-:Y:S01]  /*6b00*/  LOP3.LUT R19, R35, 0x80000, RZ, 0xfc, !PT ;  /* 0x0008000023137812 */ /* 0x000fe200078efcff */
[----:B------:R-:W-:Y:S01]  /*6b10*/  IMAD.MOV.U32 R18, RZ, RZ, R34 ;  /* 0x000000ffff127224 */ /* 0x000fe200078e0022 */
[----:B------:R-:W-:Y:S06]  /*6b20*/  BRA `(.L_x_88) ;  /* 0x0000000000087947 */ /* 0x000fec0003800000 */
.L_x_89:
[----:B------:R-:W-:Y:S02]  /*6b30*/  LOP3.LUT R19, R15, 0x80000, RZ, 0xfc, !PT ;  /* 0x000800000f137812 */ /* 0x000fe400078efcff */
[----:B------:R-:W-:-:S07]  /*6b40*/  MOV R18, R14 ;  /* 0x0000000e00127202 */ /* 0x000fce0000000f00 */
.L_x_88:
[----:B------:R-:W-:Y:S05]  /*6b50*/  BSYNC.RECONVERGENT B2 ;  /* 0x0000000000027941 */ /* 0x000fea0003800200 */
.L_x_86:
[----:B------:R-:W-:Y:S01]  /*6b60*/  HFMA2 R27, -RZ, RZ, 0, 0 ;  /* 0x00000000ff1b7431 */ /* 0x000fe200000001ff */
[----:B------:R-:W-:Y:S01]  /*6b70*/  MOV R14, R18 ;  /* 0x00000012000e7202 */ /* 0x000fe20000000f00 */
[----:B------:R-:W-:Y:S02]  /*6b80*/  IMAD.MOV.U32 R15, RZ, RZ, R19 ;  /* 0x000000ffff0f7224 */ /* 0x000fe400078e0013 */
[----:B------:R-:W-:Y:S05]  /*6b90*/  RET.REL.NODEC R26 `(_Z11emcee_emceePfS_iijjjiP17curandStateXORWOW) ;  /* 0xffffff941a187950 */ /* 0x000fea0003c3ffff */
        .weak           $__internal_1_$__cuda_sm20_sqrt_rn_f32_slowpath
        .type           $__internal_1_$__cuda_sm20_sqrt_rn_f32_slowpath,@function
        .size           $__internal_1_$__cuda_sm20_sqrt_rn_f32_slowpath,($__internal_2_$__cuda_sm3x_div_rn_noftz_f32_slowpath - $__internal_1_$__cuda_sm20_sqrt_rn_f32_slowpath)
$__internal_1_$__cuda_sm20_sqrt_rn_f32_slowpath:
[----:B------:R-:W-:-:S13]  /*6ba0*/  LOP3.LUT P0, RZ, R14, 0x7fffffff, RZ, 0xc0, !PT ;  /* 0x7fffffff0eff7812 */ /* 0x000fda000780c0ff */
[----:B------:R-:W-:Y:S01]  /*6bb0*/  @!P0 MOV R15, R14 ;  /* 0x0000000e000f8202 */ /* 0x000fe20000000f00 */
[----:B------:R-:W-:Y:S06]  /*6bc0*/  @!P0 BRA `(.L_x_91) ;  /* 0x0000000000408947 */ /* 0x000fec0003800000 */
[----:B------:R-:W-:-:S13]  /*6bd0*/  FSETP.GEU.FTZ.AND P0, PT, R14, RZ, PT ;  /* 0x000000ff0e00720b */ /* 0x000fda0003f1e000 */
[----:B------:R-:W-:Y:S01]  /*6be0*/  @!P0 IMAD.MOV.U32 R15, RZ, RZ, 0x7fffffff ;  /* 0x7fffffffff0f8424 */ /* 0x000fe200078e00ff */
[----:B------:R-:W-:Y:S06]  /*6bf0*/  @!P0 BRA `(.L_x_91) ;  /* 0x0000000000348947 */ /* 0x000fec0003800000 */
[----:B------:R-:W-:-:S13]  /*6c00*/  FSETP.GTU.FTZ.AND P0, PT, |R14|, +INF , PT ;  /* 0x7f8000000e00780b */ /* 0x000fda0003f1c200 */
[----:B------:R-:W-:Y:S01]  /*6c10*/  @P0 FADD.FTZ R15, R14, 1 ;  /* 0x3f8000000e0f0421 */ /* 0x000fe20000010000 */
[----:B------:R-:W-:Y:S06]  /*6c20*/  @P0 BRA `(.L_x_91) ;  /* 0x0000000000280947 */ /* 0x000fec0003800000 */
[----:B------:R-:W-:-:S13]  /*6c30*/  FSETP.NEU.FTZ.AND P0, PT, |R14|, +INF , PT ;  /* 0x7f8000000e00780b */ /* 0x000fda0003f1d200 */
[----:B------:R-:W-:-:S04]  /*6c40*/  @P0 FFMA R17, R14, 1.84467440737095516160e+19, RZ ;  /* 0x5f8000000e110823 */ /* 0x000fc800000000ff */
[----:B------:R-:W0:Y:S02]  /*6c50*/  @P0 MUFU.RSQ R18, R17 ;  /* 0x0000001100120308 */ /* 0x000e240000001400 */
[----:B0-----:R-:W-:Y:S01]  /*6c60*/  @P0 FMUL.FTZ R20, R17, R18 ;  /* 0x0000001211140220 */ /* 0x001fe20000410000 */
[----:B------:R-:W-:-:S03]  /*6c70*/  @P0 FMUL.FTZ R18, R18, 0.5 ;  /* 0x3f00000012120820 */ /* 0x000fc60000410000 */
[----:B------:R-:W-:-:S04]  /*6c80*/  @P0 FADD.FTZ R15, -R20, -RZ ;  /* 0x800000ff140f0221 */ /* 0x000fc80000010100 */
[----:B------:R-:W-:Y:S01]  /*6c90*/  @P0 FFMA R19, R20, R15, R17 ;  /* 0x0000000f14130223 */ /* 0x000fe20000000011 */
[----:B------:R-:W-:-:S03]  /*6ca0*/  @!P0 MOV R15, R14 ;  /* 0x0000000e000f8202 */ /* 0x000fc60000000f00 */
[----:B------:R-:W-:-:S04]  /*6cb0*/  @P0 FFMA R18, R19, R18, R20 ;  /* 0x0000001213120223 */ /* 0x000fc80000000014 */
[----:B------:R-:W-:-:S07]  /*6cc0*/  @P0 FMUL.FTZ R15, R18, 2.3283064365386962891e-10 ;  /* 0x2f800000120f0820 */ /* 0x000fce0000410000 */
.L_x_91:
[----:B------:R-:W-:Y:S01]  /*6cd0*/  MOV R17, R15 ;  /* 0x0000000f00117202 */ /* 0x000fe20000000f00 */
[----:B------:R-:W-:Y:S02]  /*6ce0*/  HFMA2 R15, -RZ, RZ, 0, 0 ;  /* 0x00000000ff0f7431 */ /* 0x000fe400000001ff */
[----:B------:R-:W-:-:S04]  /*6cf0*/  IMAD.MOV.U32 R14, RZ, RZ, R21 ;  /* 0x000000ffff0e7224 */ /* 0x000fc800078e0015 */
[----:B------:R-:W-:Y:S05]  /*6d00*/  RET.REL.NODEC R14 `(_Z11emcee_emceePfS_iijjjiP17curandStateXORWOW) ;  /* 0xffffff900ebc7950 */ /* 0x000fea0003c3ffff */
        .weak           $__internal_2_$__cuda_sm3x_div_rn_noftz_f32_slowpath
        .type           $__internal_2_$__cuda_sm3x_div_rn_noftz_f32_slowpath,@function
        .size           $__internal_2_$__cuda_sm3x_div_rn_noftz_f32_slowpath,($_Z11emcee_emceePfS_iijjjiP17curandStateXORWOW$__internal_accurate_pow - $__internal_2_$__cuda_sm3x_div_rn_noftz_f32_slowpath)
$__internal_2_$__cuda_sm3x_div_rn_noftz_f32_slowpath:
[----:B------:R-:W-:Y:S01]  /*6d10*/  SHF.R.U32.HI R19, RZ, 0x17, R15 ;  /* 0x00000017ff137819 */ /* 0x000fe2000001160f */
[----:B------:R-:W-:Y:S01]  /*6d20*/  BSSY.RECONVERGENT B2, `(.L_x_92) ;  /* 0x0000062000027945 */ /* 0x000fe20003800200 */
[----:B------:R-:W-:Y:S02]  /*6d30*/  SHF.R.U32.HI R14, RZ, 0x17, R16 ;  /* 0x00000017ff0e7819 */ /* 0x000fe40000011610 */
[----:B------:R-:W-:Y:S02]  /*6d40*/  LOP3.LUT R19, R19, 0xff, RZ, 0xc0, !PT ;  /* 0x000000ff13137812 */ /* 0x000fe400078ec0ff */
[----:B------:R-:W-:Y:S02]  /*6d50*/  LOP3.LUT R21, R14, 0xff, RZ, 0xc0, !PT ;  /* 0x000000ff0e157812 */ /* 0x000fe400078ec0ff */
[----:B------:R-:W-:-:S03]  /*6d60*/  IADD3 R22, PT, PT, R19, -0x1, RZ ;  /* 0xffffffff13167810 */ /* 0x000fc60007ffe0ff */
[----:B------:R-:W-:Y:S01]  /*6d70*/  VIADD R14, R21, 0xffffffff ;  /* 0xffffffff150e7836 */ /* 0x000fe20000000000 */
[----:B------:R-:W-:-:S04]  /*6d80*/  ISETP.GT.U32.AND P1, PT, R22, 0xfd, PT ;  /* 0x000000fd1600780c */ /* 0x000fc80003f24070 */
[----:B------:R-:W-:-:S13]  /*6d90*/  ISETP.GT.U32.OR P1, PT, R14, 0xfd, P1 ;  /* 0x000000fd0e00780c */ /* 0x000fda0000f24470 */
[----:B------:R-:W-:Y:S01]  /*6da0*/  @!P1 MOV R18, RZ ;  /* 0x000000ff00129202 */ /* 0x000fe20000000f00 */
[----:B------:R-:W-:Y:S06]  /*6db0*/  @!P1 BRA `(.L_x_93) ;  /* 0x00000000005c9947 */ /* 0x000fec0003800000 */
[----:B------:R-:W-:Y:S02]  /*6dc0*/  FSETP.GTU.FTZ.AND P1, PT, |R16|, +INF , PT ;  /* 0x7f8000001000780b */ /* 0x000fe40003f3c200 */
[----:B------:R-:W-:-:S04]  /*6dd0*/  FSETP.GTU.FTZ.AND P2, PT, |R15|, +INF , PT ;  /* 0x7f8000000f00780b */ /* 0x000fc80003f5c200 */
[----:B------:R-:W-:-:S13]  /*6de0*/  PLOP3.LUT P1, PT, P1, P2, PT, 0xf8, 0x8f ;  /* 0x00000000008f781c */ /* 0x000fda0000f25f70 */
[----:B------:R-:W-:Y:S05]  /*6df0*/  @P1 BRA `(.L_x_94) ;  /* 0x00000004004c1947 */ /* 0x000fea0003800000 */
[----:B------:R-:W-:-:S13]  /*6e00*/  LOP3.LUT P1, RZ, R15, 0x7fffffff, R16, 0xc8, !PT ;  /* 0x7fffffff0fff7812 */ /* 0x000fda000782c810 */
[----:B------:R-:W-:Y:S05]  /*6e10*/  @!P1 BRA `(.L_x_95) ;  /* 0x00000004003c9947 */ /* 0x000fea0003800000 */
[C---:B------:R-:W-:Y:S02]  /*6e20*/  FSETP.NEU.FTZ.AND P3, PT, |R16|.reuse, +INF , PT ;  /* 0x7f8000001000780b */ /* 0x040fe40003f7d200 */
[----:B------:R-:W-:Y:S02]  /*6e30*/  FSETP.NEU.FTZ.AND P2, PT, |R15|, +INF , PT ;  /* 0x7f8000000f00780b */ /* 0x000fe40003f5d200 */
[----:B------:R-:W-:-:S11]  /*6e40*/  FSETP.NEU.FTZ.AND P1, PT, |R16|, +INF , PT ;  /* 0x7f8000001000780b */ /* 0x000fd60003f3d200 */
[----:B------:R-:W-:Y:S05]  /*6e50*/  @!P2 BRA !P3, `(.L_x_95) ;  /* 0x00000004002ca947 */ /* 0x000fea0005800000 */
[----:B------:R-:W-:-:S04]  /*6e60*/  LOP3.LUT P3, RZ, R16, 0x7fffffff, RZ, 0xc0, !PT ;  /* 0x7fffffff10ff7812 */ /* 0x000fc8000786c0ff */
[----:B------:R-:W-:-:S13]  /*6e70*/  PLOP3.LUT P2, PT, P2, P3, PT, 0x2f, 0xf2 ;  /* 0x0000000000f2781c */ /* 0x000fda0001746577 */
[----:B------:R-:W-:Y:S05]  /*6e80*/  @P2 BRA `(.L_x_96) ;  /* 0x0000000400182947 */ /* 0x000fea0003800000 */
[----:B------:R-:W-:-:S04]  /*6e90*/  LOP3.LUT P2, RZ, R15, 0x7fffffff, RZ, 0xc0, !PT ;  /* 0x7fffffff0fff7812 */ /* 0x000fc8000784c0ff */
[----:B------:R-:W-:-:S13]  /*6ea0*/  PLOP3.LUT P1, PT, P1, P2, PT, 0x2f, 0xf2 ;  /* 0x0000000000f2781c */ /* 0x000fda0000f24577 */
[----:B------:R-:W-:Y:S05]  /*6eb0*/  @P1 BRA `(.L_x_97) ;  /* 0x0000000400001947 */ /* 0x000fea0003800000 */
[----:B------:R-:W-:Y:S02]  /*6ec0*/  ISETP.GE.AND P1, PT, R14, RZ, PT ;  /* 0x000000ff0e00720c */ /* 0x000fe40003f26270 */
[----:B------:R-:W-:-:S11]  /*6ed0*/  ISETP.GE.AND P2, PT, R22, RZ, PT ;  /* 0x000000ff1600720c */ /* 0x000fd60003f46270 */
[----:B------:R-:W-:Y:S01]  /*6ee0*/  @P1 MOV R18, RZ ;  /* 0x000000ff00121202 */ /* 0x000fe20000000f00 */
[----:B------:R-:W-:Y:S02]  /*6ef0*/  @!P1 IMAD.MOV.U32 R18, RZ, RZ, -0x40 ;  /* 0xffffffc0ff129424 */ /* 0x000fe400078e00ff */
[----:B------:R-:W-:Y:S01]  /*6f00*/  @!P1 FFMA R16, R16, 1.84467440737095516160e+19, RZ ;  /* 0x5f80000010109823 */ /* 0x000fe200000000ff */
[----:B------:R-:W-:Y:S02]  /*6f10*/  @!P2 FFMA R15, R15, 1.84467440737095516160e+19, RZ ;  /* 0x5f8000000f0fa823 */ /* 0x000fe400000000ff */
[----:B------:R-:W-:-:S07]  /*6f20*/  @!P2 IADD3 R18, PT, PT, R18, 0x40, RZ ;  /* 0x000000401212a810 */ /* 0x000fce0007ffe0ff */
.L_x_93:
[----:B------:R-:W-:Y:S01]  /*6f30*/  LEA R14, R19, 0xc0800000, 0x17 ;  /* 0xc0800000130e7811 */ /* 0x000fe200078eb8ff */
[----:B------:R-:W-:Y:S01]  /*6f40*/  VIADD R21, R21, 0xffffff81 ;  /* 0xffffff8115157836 */ /* 0x000fe20000000000 */
[----:B------:R-:W-:Y:S02]  /*6f50*/  BSSY.RECONVERGENT B3, `(.L_x_98) ;  /* 0x0000035000037945 */ /* 0x000fe40003800200 */
[----:B------:R-:W-:Y:S01]  /*6f60*/  IADD3 R22, PT, PT, -R14, R15, RZ ;  /* 0x0000000f0e167210 */ /* 0x000fe20007ffe1ff */
[C---:B------:R-:W-:Y:S01]  /*6f70*/  IMAD R14, R21.reuse, -0x800000, R16 ;  /* 0xff800000150e7824 */ /* 0x040fe200078e0210 */
[----:B------:R-:W-:Y:S02]  /*6f80*/  IADD3 R19, PT, PT, R21, 0x7f, -R19 ;  /* 0x0000007f15137810 */ /* 0x000fe40007ffe813 */
[----:B------:R-:W0:Y:S01]  /*6f90*/  MUFU.RCP R15, R22 ;  /* 0x00000016000f7308 */ /* 0x000e220000001000 */
[----:B------:R-:W-:Y:S01]  /*6fa0*/  FADD.FTZ R23, -R22, -RZ ;  /* 0x800000ff16177221 */ /* 0x000fe20000010100 */
[----:B------:R-:W-:-:S03]  /*6fb0*/  IADD3 R19, PT, PT, R19, R18, RZ ;  /* 0x0000001213137210 */ /* 0x000fc60007ffe0ff */
[----:B0-----:R-:W-:-:S04]  /*6fc0*/  FFMA R24, R15, R23, 1 ;  /* 0x3f8000000f187423 */ /* 0x001fc80000000017 */
[----:B------:R-:W-:-:S04]  /*6fd0*/  FFMA R15, R15, R24, R15 ;  /* 0x000000180f0f7223 */ /* 0x000fc8000000000f */
[----:B------:R-:W-:-:S04]  /*6fe0*/  FFMA R16, R14, R15, RZ ;  /* 0x0000000f0e107223 */ /* 0x000fc800000000ff */
[----:B------:R-:W-:-:S04]  /*6ff0*/  FFMA R24, R23, R16, R14 ;  /* 0x0000001017187223 */ /* 0x000fc8000000000e */
[----:B------:R-:W-:-:S04]  /*7000*/  FFMA R24, R15, R24, R16 ;  /* 0x000000180f187223 */ /* 0x000fc80000000010 */
[----:B------:R-:W-:-:S04]  /*7010*/  FFMA R23, R23, R24, R14 ;  /* 0x0000001817177223 */ /* 0x000fc8000000000e */
[----:B------:R-:W-:-:S05]  /*7020*/  FFMA R14, R15, R23, R24 ;  /* 0x000000170f0e7223 */ /* 0x000fca0000000018 */
[----:B------:R-:W-:-:S04]  /*7030*/  SHF.R.U32.HI R16, RZ, 0x17, R14 ;  /* 0x00000017ff107819 */ /* 0x000fc8000001160e */
[----:B------:R-:W-:-:S04]  /*7040*/  LOP3.LUT R16, R16, 0xff, RZ, 0xc0, !PT ;  /* 0x000000ff10107812 */ /* 0x000fc800078ec0ff */
[----:B------:R-:W-:-:S05]  /*7050*/  IADD3 R21, PT, PT, R16, R19, RZ ;  /* 0x0000001310157210 */ /* 0x000fca0007ffe0ff */
[----:B------:R-:W-:-:S05]  /*7060*/  VIADD R16, R21, 0xffffffff ;  /* 0xffffffff15107836 */ /* 0x000fca0000000000 */
[----:B------:R-:W-:-:S13]  /*7070*/  ISETP.GE.U32.AND P1, PT, R16, 0xfe, PT ;  /* 0x000000fe1000780c */ /* 0x000fda0003f26070 */
[----:B------:R-:W-:Y:S05]  /*7080*/  @!P1 BRA `(.L_x_99) ;  /* 0x0000000000809947 */ /* 0x000fea0003800000 */
[----:B------:R-:W-:-:S13]  /*7090*/  ISETP.GT.AND P1, PT, R21, 0xfe, PT ;  /* 0x000000fe1500780c */ /* 0x000fda0003f24270 */
[----:B------:R-:W-:Y:S05]  /*70a0*/  @P1 BRA `(.L_x_100) ;  /* 0x00000000006c1947 */ /* 0x000fea0003800000 */
[----:B------:R-:W-:-:S13]  /*70b0*/  ISETP.GE.AND P1, PT, R21, 0x1, PT ;  /* 0x000000011500780c */ /* 0x000fda0003f26270 */
[----:B------:R-:W-:Y:S05]  /*70c0*/  @P1 BRA `(.L_x_101) ;  /* 0x0000000000741947 */ /* 0x000fea0003800000 */
[----:B------:R-:W-:Y:S02]  /*70d0*/  ISETP.GE.AND P1, PT, R21, -0x18, PT ;  /* 0xffffffe81500780c */ /* 0x000fe40003f26270 */
[----:B------:R-:W-:-:S11]  /*70e0*/  LOP3.LUT R14, R14, 0x80000000, RZ, 0xc0, !PT ;  /* 0x800000000e0e7812 */ /* 0x000fd600078ec0ff */
[----:B------:R-:W-:Y:S05]  /*70f0*/  @!P1 BRA `(.L_x_101) ;  /* 0x0000000000689947 */ /* 0x000fea0003800000 */
[-CC-:B------:R-:W-:Y:S01]  /*7100*/  FFMA.RZ R16, R15, R23.reuse, R24.reuse ;  /* 0x000000170f107223 */ /* 0x180fe2000000c018 */
[C---:B------:R-:W-:Y:S02]  /*7110*/  IADD3 R19, PT, PT, R21.reuse, 0x20, RZ ;  /* 0x0000002015137810 */ /* 0x040fe40007ffe0ff */
[----:B------:R-:W-:Y:S02]  /*7120*/  ISETP.NE.AND P3, PT, R21, RZ, PT ;  /* 0x000000ff1500720c */ /* 0x000fe40003f65270 */
[----:B------:R-:W-:Y:S01]  /*7130*/  LOP3.LUT R18, R16, 0x7fffff, RZ, 0xc0, !PT ;  /* 0x007fffff10127812 */ /* 0x000fe200078ec0ff */
[CCC-:B------:R-:W-:Y:S01]  /*7140*/  FFMA.RP R16, R15.reuse, R23.reuse, R24.reuse ;  /* 0x000000170f107223 */ /* 0x1c0fe20000008018 */
[----:B------:R-:W-:Y:S01]  /*7150*/  FFMA.RM R15, R15, R23, R24 ;  /* 0x000000170f0f7223 */ /* 0x000fe20000004018 */
[----:B------:R-:W-:Y:S02]  /*7160*/  ISETP.NE.AND P2, PT, R21, RZ, PT ;  /* 0x000000ff1500720c */ /* 0x000fe40003f45270 */
[----:B------:R-:W-:-:S02]  /*7170*/  LOP3.LUT R18, R18, 0x800000, RZ, 0xfc, !PT ;  /* 0x0080000012127812 */ /* 0x000fc400078efcff */
[----:B------:R-:W-:Y:S02]  /*7180*/  IADD3 R21, PT, PT, -R21, RZ, RZ ;  /* 0x000000ff15157210 */ /* 0x000fe40007ffe1ff */
[----:B------:R-:W-:Y:S02]  /*7190*/  SHF.L.U32 R19, R18, R19, RZ ;  /* 0x0000001312137219 */ /* 0x000fe400000006ff */
[----:B------:R-:W-:Y:S02]  /*71a0*/  FSETP.NEU.FTZ.AND P1, PT, R16, R15, PT ;  /* 0x0000000f1000720b */ /* 0x000fe40003f3d000 */
[----:B------:R-:W-:Y:S02]  /*71b0*/  SEL R15, R21, RZ, P3 ;  /* 0x000000ff150f7207 */ /* 0x000fe40001800000 */
[----:B------:R-:W-:Y:S02]  /*71c0*/  ISETP.NE.AND P2, PT, R19, RZ, P2 ;  /* 0x000000ff1300720c */ /* 0x000fe40001745270 */
[----:B------:R-:W-:-:S02]  /*71d0*/  SHF.R.U32.HI R15, RZ, R15, R18 ;  /* 0x0000000fff0f7219 */ /* 0x000fc40000011612 */
[----:B------:R-:W-:Y:S02]  /*71e0*/  PLOP3.LUT P1, PT, P1, P2, PT, 0xf8, 0x8f ;  /* 0x00000000008f781c */ /* 0x000fe40000f25f70 */
[----:B------:R-:W-:Y:S02]  /*71f0*/  SHF.R.U32.HI R19, RZ, 0x1, R15 ;  /* 0x00000001ff137819 */ /* 0x000fe4000001160f */
[----:B------:R-:W-:-:S04]  /*7200*/  SEL R16, RZ, 0x1, !P1 ;  /* 0x00000001ff107807 */ /* 0x000fc80004800000 */
[----:B------:R-:W-:-:S04]  /*7210*/  LOP3.LUT R16, R16, 0x1, R19, 0xf8, !PT ;  /* 0x0000000110107812 */ /* 0x000fc800078ef813 */
[----:B------:R-:W-:-:S05]  /*7220*/  LOP3.LUT R16, R16, R15, RZ, 0xc0, !PT ;  /* 0x0000000f10107212 */ /* 0x000fca00078ec0ff */
[----:B------:R-:W-:-:S05]  /*7230*/  IMAD.IADD R19, R19, 0x1, R16 ;  /* 0x0000000113137824 */ /* 0x000fca00078e0210 */
[----:B------:R-:W-:Y:S01]  /*7240*/  LOP3.LUT R14, R19, R14, RZ, 0xfc, !PT ;  /* 0x0000000e130e7212 */ /* 0x000fe200078efcff */
[----:B------:R-:W-:Y:S06]  /*7250*/  BRA `(.L_x_101) ;  /* 0x0000000000107947 */ /* 0x000fec0003800000 */
.L_x_100:
[----:B------:R-:W-:-:S04]  /*7260*/  LOP3.LUT R14, R14, 0x80000000, RZ, 0xc0, !PT ;  /* 0x800000000e0e7812 */ /* 0x000fc800078ec0ff */
[----:B------:R-:W-:Y:S01]  /*7270*/  LOP3.LUT R14, R14, 0x7f800000, RZ, 0xfc, !PT ;  /* 0x7f8000000e0e7812 */ /* 0x000fe200078efcff */
[----:B------:R-:W-:Y:S06]  /*7280*/  BRA `(.L_x_101) ;  /* 0x0000000000047947 */ /* 0x000fec0003800000 */
.L_x_99:
[----:B------:R-:W-:-:S07]  /*7290*/  LEA R14, R19, R14, 0x17 ;  /* 0x0000000e130e7211 */ /* 0x000fce00078eb8ff */
.L_x_101:
[----:B------:R-:W-:Y:S05]  /*72a0*/  BSYNC.RECONVERGENT B3 ;  /* 0x0000000000037941 */ /* 0x000fea0003800200 */
.L_x_98:
[----:B------:R-:W-:Y:S05]  /*72b0*/  BRA `(.L_x_102) ;  /* 0x0000000000207947 */ /* 0x000fea0003800000 */
.L_x_97:
[----:B------:R-:W-:-:S04]  /*72c0*/  LOP3.LUT R14, R15, 0x80000000, R16, 0x48, !PT ;  /* 0x800000000f0e7812 */ /* 0x000fc800078e4810 */
[----:B------:R-:W-:Y:S01]  /*72d0*/  LOP3.LUT R14, R14, 0x7f800000, RZ, 0xfc, !PT ;  /* 0x7f8000000e0e7812 */ /* 0x000fe200078efcff */
[----:B------:R-:W-:Y:S06]  /*72e0*/  BRA `(.L_x_102) ;  /* 0x0000000000147947 */ /* 0x000fec0003800000 */
.L_x_96:
[----:B------:R-:W-:Y:S01]  /*72f0*/  LOP3.LUT R14, R15, 0x80000000, R16, 0x48, !PT ;  /* 0x800000000f0e7812 */ /* 0x000fe200078e4810 */
[----:B------:R-:W-:Y:S06]  /*7300*/  BRA `(.L_x_102) ;  /* 0x00000000000c7947 */ /* 0x000fec0003800000 */
.L_x_95:
[----:B------:R-:W0:Y:S01]  /*7310*/  MUFU.RSQ R14, -QNAN ;  /* 0xffc00000000e7908 */ /* 0x000e220000001400 */
[----:B------:R-:W-:Y:S05]  /*7320*/  BRA `(.L_x_102) ;  /* 0x0000000000047947 */ /* 0x000fea0003800000 */
.L_x_94:
[----:B------:R-:W-:-:S07]  /*7330*/  FADD.FTZ R14, R16, R15 ;  /* 0x0000000f100e7221 */ /* 0x000fce0000010000 */
.L_x_102:
[----:B------:R-:W-:Y:S05]  /*7340*/  BSYNC.RECONVERGENT B2 ;  /* 0x0000000000027941 */ /* 0x000fea0003800200 */
.L_x_92:
[----:B------:R-:W-:Y:S01]  /*7350*/  HFMA2 R15, -RZ, RZ, 0, 0 ;  /* 0x00000000ff0f7431 */ /* 0x000fe200000001ff */
[----:B0-----:R-:W-:Y:S01]  /*7360*/  MOV R43, R14 ;  /* 0x0000000e002b7202 */ /* 0x001fe20000000f00 */
[----:B------:R-:W-:-:S04]  /*7370*/  IMAD.MOV.U32 R14, RZ, RZ, R17 ;  /* 0x000000ffff0e7224 */ /* 0x000fc800078e0011 */
[----:B------:R-:W-:Y:S05]  /*7380*/  RET.REL.NODEC R14 `(_Z11emcee_emceePfS_iijjjiP17curandStateXORWOW) ;  /* 0xffffff8c0e1c7950 */ /* 0x000fea0003c3ffff */
        .type           $_Z11emcee_emceePfS_iijjjiP17curandStateXORWOW$__internal_accurate_pow,@function
        .size           $_Z11emcee_emceePfS_iijjjiP17curandStateXORWOW$__internal_accurate_pow,(.L_x_121 - $_Z11emcee_emceePfS_iijjjiP17curandStateXORWOW$__internal_accurate_pow)
$_Z11emcee_emceePfS_iijjjiP17curandStateXORWOW$__internal_accurate_pow:
[----:B------:R-:W-:Y:S01]  /*7390*/  ISETP.GT.U32.AND P0, PT, R49, 0xfffff, PT ;  /* 0x000fffff3100780c */ /* 0x000fe20003f04070 */
[----:B------:R-:W-:Y:S01]  /*73a0*/  HFMA2 R19, -RZ, RZ, 1.703125, -23840 ;  /* 0x3ed0f5d2ff137431 */ /* 0x000fe200000001ff */
[----:B------:R-:W-:Y:S01]  /*73b0*/  MOV R17, R49 ;  /* 0x0000003100117202 */ /* 0x000fe20000000f00 */
[----:B------:R-:W-:Y:S01]  /*73c0*/  UMOV UR20, 0x7d2cafe2 ;  /* 0x7d2cafe200147882 */ /* 0x000fe20000000000 */
[----:B------:R-:W-:Y:S01]  /*73d0*/  MOV R18, 0x41ad3b5a ;  /* 0x41ad3b5a00127802 */ /* 0x000fe20000000f00 */
[----:B------:R-:W-:Y:S01]  /*73e0*/  UMOV UR21, 0x3eb0f5ff ;  /* 0x3eb0f5ff00157882 */ /* 0x000fe20000000000 */
[----:B------:R-:W-:Y:S01]  /*73f0*/  SHF.R.U32.HI R49, RZ, 0x14, R49 ;  /* 0x00000014ff317819 */ /* 0x000fe20000011631 */
[----:B------:R-:W-:Y:S01]  /*7400*/  UMOV UR22, 0x3b39803f ;  /* 0x3b39803f00167882 */ /* 0x000fe20000000000 */
[----:B------:R-:W-:-:S05]  /*7410*/  UMOV UR23, 0x3c7abc9e ;  /* 0x3c7abc9e00177882 */ /* 0x000fca0000000000 */
[----:B------:R-:W-:-:S10]  /*7420*/  @!P0 DMUL R14, R16, 1.80143985094819840000e+16 ;  /* 0x43500000100e8828 */ /* 0x000fd40000000000 */
[----:B------:R-:W-:Y:S01]  /*7430*/  @!P0 IMAD.MOV.U32 R17, RZ, RZ, R15 ;  /* 0x000000ffff118224 */ /* 0x000fe200078e000f */
[----:B------:R-:W-:Y:S02]  /*7440*/  @!P0 MOV R16, R14 ;  /* 0x0000000e00108202 */ /* 0x000fe40000000f00 */
[----:B------:R-:W-:Y:S01]  /*7450*/  @!P0 LEA.HI R49, R15, 0xffffffca, RZ, 0xc ;  /* 0xffffffca0f318811 */ /* 0x000fe200078f60ff */
[----:B------:R-:W-:Y:S01]  /*7460*/  HFMA2 R15, -RZ, RZ, 3.59375, 0 ;  /* 0x43300000ff0f7431 */ /* 0x000fe200000001ff */
[----:B------:R-:W-:Y:S02]  /*7470*/  LOP3.LUT R17, R17, 0x800fffff, RZ, 0xc0, !PT ;  /* 0x800fffff11117812 */ /* 0x000fe400078ec0ff */
[----:B------:R-:W-:Y:S01]  /*7480*/  MOV R30, R16 ;  /* 0x00000010001e7202 */ /* 0x000fe20000000f00 */
[----:B------:R-:W-:Y:S01]  /*7490*/  IMAD.MOV.U32 R16, RZ, RZ, RZ ;  /* 0x000000ffff107224 */ /* 0x000fe200078e00ff */
[----:B------:R-:W-:-:S04]  /*74a0*/  LOP3.LUT R17, R17, 0x3ff00000, RZ, 0xfc, !PT ;  /* 0x3ff0000011117812 */ /* 0x000fc800078efcff */
[----:B------:R-:W-:Y:S01]  /*74b0*/  ISETP.GE.U32.AND P1, PT, R17, 0x3ff6a09f, PT ;  /* 0x3ff6a09f1100780c */ /* 0x000fe20003f26070 */
[----:B------:R-:W-:-:S12]  /*74c0*/  IMAD.MOV.U32 R31, RZ, RZ, R17 ;  /* 0x000000ffff1f7224 */ /* 0x000fd800078e0011 */
[----:B------:R-:W-:-:S04]  /*74d0*/  @P1 IADD3 R14, PT, PT, R31, -0x100000, RZ ;  /* 0xfff000001f0e1810 */ /* 0x000fc80007ffe0ff */
[----:B------:R-:W-:Y:S02]  /*74e0*/  @P1 MOV R31, R14 ;  /* 0x0000000e001f1202 */ /* 0x000fe40000000f00 */
[C---:B------:R-:W-:Y:S01]  /*74f0*/  IADD3 R14, PT, PT, R49.reuse, -0x3ff, RZ ;  /* 0xfffffc01310e7810 */ /* 0x040fe20007ffe0ff */
[----:B------:R-:W-:-:S03]  /*7500*/  @P1 VIADD R14, R49, 0xfffffc02 ;  /* 0xfffffc02310e1836 */ /* 0x000fc60000000000 */
[C---:B------:R-:W-:Y:S02]  /*7510*/  DADD R20, R30.reuse, 1 ;  /* 0x3ff000001e147429 */ /* 0x040fe40000000000 */
[----:B------:R-:W-:Y:S01]  /*7520*/  DADD R30, R30, -1 ;  /* 0xbff000001e1e7429 */ /* 0x000fe20000000000 */
[----:B------:R-:W-:-:S03]  /*7530*/  LOP3.LUT R14, R14, 0x80000000, RZ, 0x3c, !PT ;  /* 0x800000000e0e7812 */ /* 0x000fc600078e3cff */
[----:B------:R-:W0:Y:S02]  /*7540*/  MUFU.RCP64H R17, R21 ;  /* 0x0000001500117308 */ /* 0x000e240000001800 */
[----:B0-----:R-:W-:-:S08]  /*7550*/  DFMA R24, -R20, R16, 1 ;  /* 0x3ff000001418742b */ /* 0x001fd00000000110 */
[----:B------:R-:W-:-:S08]  /*7560*/  DFMA R24, R24, R24, R24 ;  /* 0x000000181818722b */ /* 0x000fd00000000018 */
[----:B------:R-:W-:-:S08]  /*7570*/  DFMA R24, R16, R24, R16 ;  /* 0x000000181018722b */ /* 0x000fd00000000010 */
[----:B------:R-:W-:-:S08]  /*7580*/  DMUL R16, R30, R24 ;  /* 0x000000181e107228 */ /* 0x000fd00000000000 */
[----:B------:R-:W-:-:S08]  /*7590*/  DFMA R16, R30, R24, R16 ;  /* 0x000000181e10722b */ /* 0x000fd00000000010 */
[-C--:B------:R-:W-:Y:S02]  /*75a0*/  DMUL R28, R16, R16.reuse ;  /* 0x00000010101c7228 */ /* 0x080fe40000000000 */
[----:B------:R-:W-:Y:S02]  /*75b0*/  DADD R22, R30, -R16 ;  /* 0x000000001e167229 */ /* 0x000fe40000000810 */
[----:B------:R-:W-:-:S04]  /*75c0*/  DMUL R32, R16, R16 ;  /* 0x0000001010207228 */ /* 0x000fc80000000000 */
[----:B------:R-:W-:Y:S01]  /*75d0*/  DFMA R18, R28, UR20, R18 ;  /* 0x000000141c127c2b */ /* 0x000fe20008000012 */
[----:B------:R-:W-:Y:S01]  /*75e0*/  UMOV UR20, 0x75488a3f ;  /* 0x75488a3f00147882 */ /* 0x000fe20000000000 */
[----:B------:R-:W-:Y:S01]  /*75f0*/  UMOV UR21, 0x3ef3b20a ;  /* 0x3ef3b20a00157882 */ /* 0x000fe20000000000 */
[----:B------:R-:W-:-:S05]  /*7600*/  DADD R22, R22, R22 ;  /* 0x0000000016167229 */ /* 0x000fca0000000016 */
[----:B------:R-:W-:Y:S01]  /*7610*/  DFMA R26, R28, R18, UR20 ;  /* 0x000000141c1a7e2b */ /* 0x000fe20008000012 */
[----:B------:R-:W-:Y:S01]  /*7620*/  UMOV UR20, 0xe4faecd5 ;  /* 0xe4faecd500147882 */ /* 0x000fe20000000000 */
[----:B------:R-:W-:Y:S01]  /*7630*/  UMOV UR21, 0x3f1745cd ;  /* 0x3f1745cd00157882 */ /* 0x000fe20000000000 */
[----:B------:R-:W-:-:S05]  /*7640*/  DFMA R22, R30, -R16, R22 ;  /* 0x800000101e16722b */ /* 0x000fca0000000016 */
[----:B------:R-:W-:Y:S01]  /*7650*/  DFMA R26, R28, R26, UR20 ;  /* 0x000000141c1a7e2b */ /* 0x000fe2000800001a */
[----:B------:R-:W-:Y:S01]  /*7660*/  UMOV UR20, 0x258a578b ;  /* 0x258a578b00147882 */ /* 0x000fe20000000000 */
[----:B------:R-:W-:Y:S01]  /*7670*/  UMOV UR21, 0x3f3c71c7 ;  /* 0x3f3c71c700157882 */ /* 0x000fe20000000000 */
[----:B------:R-:W-:-:S05]  /*7680*/  DMUL R22, R24, R22 ;  /* 0x0000001618167228 */ /* 0x000fca0000000000 */
[----:B------:R-:W-:Y:S01]  /*7690*/  DFMA R26, R28, R26, UR20 ;  /* 0x000000141c1a7e2b */ /* 0x000fe2000800001a */
[----:B------:R-:W-:Y:S01]  /*76a0*/  UMOV UR20, 0x9242b910 ;  /* 0x9242b91000147882 */ /* 0x000fe20000000000 */
[----:B------:R-:W-:-:S03]  /*76b0*/  UMOV UR21, 0x3f624924 ;  /* 0x3f62492400157882 */ /* 0x000fc60000000000 */
[----:B------:R-:W-:Y:S01]  /*76c0*/  VIADD R31, R23, 0x100000 ;  /* 0x00100000171f7836 */ /* 0x000fe20000000000 */
[----:B------:R-:W-:Y:S02]  /*76d0*/  MOV R30, R22 ;  /* 0x00000016001e7202 */ /* 0x000fe40000000f00 */
[----:B------:R-:W-:Y:S01]  /*76e0*/  DFMA R26, R28, R26, UR20 ;  /* 0x000000141c1a7e2b */ /* 0x000fe2000800001a */
[----:B------:R-:W-:Y:S01]  /*76f0*/  UMOV UR20, 0x99999dfb ;  /* 0x99999dfb00147882 */ /* 0x000fe20000000000 */
[----:B------:R-:W-:-:S06]  /*7700*/  UMOV UR21, 0x3f899999 ;  /* 0x3f89999900157882 */ /* 0x000fcc0000000000 */
[----:B------:R-:W-:Y:S01]  /*7710*/  DFMA R26, R28, R26, UR20 ;  /* 0x000000141c1a7e2b */ /* 0x000fe2000800001a */
[----:B------:R-:W-:Y:S01]  /*7720*/  UMOV UR20, 0x55555555 ;  /* 0x5555555500147882 */ /* 0x000fe20000000000 */
[----:B------:R-:W-:-:S06]  /*7730*/  UMOV UR21, 0x3fb55555 ;  /* 0x3fb5555500157882 */ /* 0x000fcc0000000000 */
[----:B------:R-:W-:-:S08]  /*7740*/  DFMA R18, R28, R26, UR20 ;  /* 0x000000141c127e2b */ /* 0x000fd0000800001a */
[----:B------:R-:W-:Y:S01]  /*7750*/  DADD R20, -R18, UR20 ;  /* 0x0000001412147e29 */ /* 0x000fe20008000100 */
[----:B------:R-:W-:Y:S01]  /*7760*/  UMOV UR20, 0xb9e7b0 ;  /* 0x00b9e7b000147882 */ /* 0x000fe20000000000 */
[----:B------:R-:W-:-:S06]  /*7770*/  UMOV UR21, 0x3c46a4cb ;  /* 0x3c46a4cb00157882 */ /* 0x000fcc0000000000 */
[----:B------:R-:W-:Y:S02]  /*7780*/  DFMA R26, R28, R26, R20 ;  /* 0x0000001a1c1a722b */ /* 0x000fe40000000014 */
[C---:B------:R-:W-:Y:S02]  /*7790*/  DMUL R20, R16.reuse, R32 ;  /* 0x0000002010147228 */ /* 0x040fe40000000000 */
[----:B------:R-:W-:-:S04]  /*77a0*/  DFMA R28, R16, R16, -R32 ;  /* 0x00000010101c722b */ /* 0x000fc80000000820 */
[----:B------:R-:W-:Y:S01]  /*77b0*/  DADD R24, R26, -UR20 ;  /* 0x800000141a187e29 */ /* 0x000fe20008000000 */
[----:B------:R-:W-:Y:S01]  /*77c0*/  UMOV UR20, 0x80000000 ;  /* 0x8000000000147882 */ /* 0x000fe20000000000 */
[C---:B------:R-:W-:Y:S01]  /*77d0*/  DFMA R34, R16.reuse, R32, -R20 ;  /* 0x000000201022722b */ /* 0x040fe20000000814 */
[----:B------:R-:W-:Y:S01]  /*77e0*/  UMOV UR21, 0x43300000 ;  /* 0x4330000000157882 */ /* 0x000fe20000000000 */
[----:B------:R-:W-:-:S04]  /*77f0*/  DFMA R30, R16, R30, R28 ;  /* 0x0000001e101e722b */ /* 0x000fc8000000001c */
[----:B------:R-:W-:Y:S02]  /*7800*/  DADD R26, R18, R24 ;  /* 0x00000000121a7229 */ /* 0x000fe40000000018 */
[----:B------:R-:W-:-:S06]  /*7810*/  DFMA R34, R22, R32, R34 ;  /* 0x000000201622722b */ /* 0x000fcc0000000022 */
[----:B------:R-:W-:Y:S02]  /*7820*/  DMUL R28, R26, R20 ;  /* 0x000000141a1c7228 */ /* 0x000fe40000000000 */
[----:B------:R-:W-:Y:S02]  /*7830*/  DADD R32, R18, -R26 ;  /* 0x0000000012207229 */ /* 0x000fe4000000081a */
[----:B------:R-:W-:-:S04]  /*7840*/  DFMA R30, R16, R30, R34 ;  /* 0x0000001e101e722b */ /* 0x000fc80000000022 */
[----:B------:R-:W-:Y:S02]  /*7850*/  DFMA R18, R26, R20, -R28 ;  /* 0x000000141a12722b */ /* 0x000fe4000000081c */
[----:B------:R-:W-:-:S06]  /*7860*/  DADD R32, R24, R32 ;  /* 0x0000000018207229 */ /* 0x000fcc0000000020 */
[----:B------:R-:W-:-:S08]  /*7870*/  DFMA R18, R26, R30, R18 ;  /* 0x0000001e1a12722b */ /* 0x000fd00000000012 */
[----:B------:R-:W-:-:S08]  /*7880*/  DFMA R32, R32, R20, R18 ;  /* 0x000000142020722b */ /* 0x000fd00000000012 */
[----:B------:R-:W-:-:S08]  /*7890*/  DADD R20, R28, R32 ;  /* 0x000000001c147229 */ /* 0x000fd00000000020 */
[--C-:B------:R-:W-:Y:S02]  /*78a0*/  DADD R18, R16, R20.reuse ;  /* 0x0000000010127229 */ /* 0x100fe40000000014 */
[----:B------:R-:W-:-:S06]  /*78b0*/  DADD R28, R28, -R20 ;  /* 0x000000001c1c7229 */ /* 0x000fcc0000000814 */
[----:B------:R-:W-:Y:S02]  /*78c0*/  DADD R16, R16, -R18 ;  /* 0x0000000010107229 */ /* 0x000fe40000000812 */
[----:B------:R-:W-:-:S06]  /*78d0*/  DADD R28, R32, R28 ;  /* 0x00000000201c7229 */ /* 0x000fcc000000001c */
[----:B------:R-:W-:-:S08]  /*78e0*/  DADD R16, R20, R16 ;  /* 0x0000000014107229 */ /* 0x000fd00000000010 */
[----:B------:R-:W-:-:S08]  /*78f0*/  DADD R16, R28, R16 ;  /* 0x000000001c107229 */ /* 0x000fd00000000010 */
[----:B------:R-:W-:Y:S02]  /*7900*/  DADD R22, R22, R16 ;  /* 0x0000000016167229 */ /* 0x000fe40000000010 */
[----:B------:R-:W-:Y:S01]  /*7910*/  DADD R16, R14, -UR20 ;  /* 0x800000140e107e29 */ /* 0x000fe20008000000 */
[----:B------:R-:W-:Y:S01]  /*7920*/  UMOV UR20, 0xfefa39ef ;  /* 0xfefa39ef00147882 */ /* 0x000fe20000000000 */
[----:B------:R-:W-:-:S04]  /*7930*/  UMOV UR21, 0x3fe62e42 ;  /* 0x3fe62e4200157882 */ /* 0x000fc80000000000 */
[----:B------:R-:W-:-:S08]  /*7940*/  DADD R20, R18, R22 ;  /* 0x0000000012147229 */ /* 0x000fd00000000016 */
[--C-:B------:R-:W-:Y:S02]  /*7950*/  DFMA R14, R16, UR20, R20.reuse ;  /* 0x00000014100e7c2b */ /* 0x100fe40008000014 */
[----:B------:R-:W-:-:S06]  /*7960*/  DADD R24, R18, -R20 ;  /* 0x0000000012187229 */ /* 0x000fcc0000000814 */
[----:B------:R-:W-:Y:S02]  /*7970*/  DFMA R18, R16, -UR20, R14 ;  /* 0x8000001410127c2b */ /* 0x000fe4000800000e */
[----:B------:R-:W-:Y:S01]  /*7980*/  DADD R24, R22, R24 ;  /* 0x0000000016187229 */ /* 0x000fe20000000018 */
[----:B------:R-:W-:Y:S01]  /*7990*/  MOV R22, 0x652b82fe ;  /* 0x652b82fe00167802 */ /* 0x000fe20000000f00 */
[----:B------:R-:W-:-:S04]  /*79a0*/  IMAD.MOV.U32 R23, RZ, RZ, 0x3ff71547 ;  /* 0x3ff71547ff177424 */ /* 0x000fc800078e00ff */
[----:B------:R-:W-:-:S08]  /*79b0*/  DADD R18, -R20, R18 ;  /* 0x0000000014127229 */ /* 0x000fd00000000112 */
[----:B------:R-:W-:-:S08]  /*79c0*/  DADD R18, R24, -R18 ;  /* 0x0000000018127229 */ /* 0x000fd00000000812 */
[----:B------:R-:W-:-:S08]  /*79d0*/  DFMA R18, R16, UR22, R18 ;  /* 0x0000001610127c2b */ /* 0x000fd00008000012 */
[----:B------:R-:W-:-:S08]  /*79e0*/  DADD R16, R14, R18 ;  /* 0x000000000e107229 */ /* 0x000fd00000000012 */
[----:B------:R-:W-:Y:S02]  /*79f0*/  DADD R20, R14, -R16 ;  /* 0x000000000e147229 */ /* 0x000fe40000000810 */
[----:B------:R-:W-:-:S06]  /*7a00*/  DMUL R14, R16, 2 ;  /* 0x40000000100e7828 */ /* 0x000fcc0000000000 */
[----:B------:R-:W-:Y:S02]  /*7a10*/  DADD R18, R18, R20 ;  /* 0x0000000012127229 */ /* 0x000fe40000000014 */
[----:B------:R-:W-:-:S08]  /*7a20*/  DFMA R16, R16, 2, -R14 ;  /* 0x400000001010782b */ /* 0x000fd0000000080e */
[----:B------:R-:W-:-:S08]  /*7a30*/  DFMA R18, R18, 2, R16 ;  /* 0x400000001212782b */ /* 0x000fd00000000010 */
[----:B------:R-:W-:-:S08]  /*7a40*/  DADD R24, R14, R18 ;  /* 0x000000000e187229 */ /* 0x000fd00000000012 */
[----:B------:R-:W-:Y:S02]  /*7a50*/  DFMA R22, R24, R22, 6.75539944105574400000e+15 ;  /* 0x433800001816742b */ /* 0x000fe40000000016 */
[----:B------:R-:W-:Y:S01]  /*7a60*/  FSETP.GEU.AND P0, PT, |R25|, 4.1917929649353027344, PT ;  /* 0x4086232b1900780b */ /* 0x000fe20003f0e200 */
[----:B------:R-:W-:-:S05]  /*7a70*/  DADD R14, R14, -R24 ;  /* 0x000000000e0e7229 */ /* 0x000fca0000000818 */
[----:B------:R-:W-:-:S03]  /*7a80*/  DADD R16, R22, -6.75539944105574400000e+15 ;  /* 0xc338000016107429 */ /* 0x000fc60000000000 */
[----:B------:R-:W-:-:S05]  /*7a90*/  DADD R18, R18, R14 ;  /* 0x0000000012127229 */ /* 0x000fca000000000e */
[----:B------:R-:W-:Y:S01]  /*7aa0*/  DFMA R20, R16, -UR20, R24 ;  /* 0x8000001410147c2b */ /* 0x000fe20008000018 */
[----:B------:R-:W-:Y:S01]  /*7ab0*/  UMOV UR20, 0x3b39803f ;  /* 0x3b39803f00147882 */ /* 0x000fe20000000000 */
[----:B------:R-:W-:-:S06]  /*7ac0*/  UMOV UR21, 0x3c7abc9e ;  /* 0x3c7abc9e00157882 */ /* 0x000fcc0000000000 */
[----:B------:R-:W-:Y:S01]  /*7ad0*/  DFMA R20, R16, -UR20, R20 ;  /* 0x8000001410147c2b */ /* 0x000fe20008000014 */
[----:B------:R-:W-:Y:S01]  /*7ae0*/  UMOV UR20, 0x69ce2bdf ;  /* 0x69ce2bdf00147882 */ /* 0x000fe20000000000 */
[----:B------:R-:W-:Y:S01]  /*7af0*/  HFMA2 R17, -RZ, RZ, 1.642578125, -0.00021207332611083984375 ;  /* 0x3e928af3ff117431 */ /* 0x000fe200000001ff */
[----:B------:R-:W-:Y:S01]  /*7b00*/  MOV R16, 0xfca213ea ;  /* 0xfca213ea00107802 */ /* 0x000fe20000000f00 */
        /* <DEDUP_REMOVED lines=28> */
[----:B------:R-:W-:Y:S01]  /*7cd0*/  IMAD R21, R22, 0x100000, R17 ;  /* 0x0010000016157824 */ /* 0x000fe200078e0211 */
[----:B------:R-:W-:Y:S01]  /*7ce0*/  MOV R20, R16 ;  /* 0x0000001000147202 */ /* 0x000fe20000000f00 */
[----:B------:R-:W-:Y:S06]  /*7cf0*/  @!P0 BRA `(.L_x_103) ;  /* 0x0000000000308947 */ /* 0x000fec0003800000 */
        /* <DEDUP_REMOVED lines=8> */
[----:B------:R-:W-:Y:S01]  /*7d80*/  @!P1 IMAD R17, R14, 0x100000, R17 ;  /* 0x001000000e119824 */ /* 0x000fe200078e0211 */
[----:B------:R-:W-:Y:S02]  /*7d90*/  @!P1 MOV R14, RZ ;  /* 0x000000ff000e9202 */ /* 0x000fe40000000f00 */
[----:B------:R-:W-:-:S06]  /*7da0*/  @!P1 LEA R15, R15, 0x3ff00000, 0x14 ;  /* 0x3ff000000f0f9811 */ /* 0x000fcc00078ea0ff */
[----:B------:R-:W-:-:S11]  /*7db0*/  @!P1 DMUL R20, R16, R14 ;  /* 0x0000000e10149228 */ /* 0x000fd60000000000 */
.L_x_103:
[----:B------:R-:W-:Y:S01]  /*7dc0*/  DFMA R18, R18, R20, R20 ;  /* 0x000000141212722b */ /* 0x000fe20000000014 */
[----:B------:R-:W-:Y:S01]  /*7dd0*/  MOV R49, 0x0 ;  /* 0x0000000000317802 */ /* 0x000fe20000000f00 */
[----:B------:R-:W-:-:S08]  /*7de0*/  DSETP.NEU.AND P0, PT, |R20|, +INF , PT ;  /* 0x7ff000001400742a */ /* 0x000fd00003f0d200 */
[----:B------:R-:W-:Y:S02]  /*7df0*/  FSEL R15, R20, R18, !P0 ;  /* 0x00000012140f7208 */ /* 0x000fe40004000000 */
[----:B------:R-:W-:Y:S01]  /*7e00*/  FSEL R14, R21, R19, !P0 ;  /* 0x00000013150e7208 */ /* 0x000fe20004000000 */
[----:B------:R-:W-:Y:S06]  /*7e10*/  RET.REL.NODEC R48 `(_Z11emcee_emceePfS_iijjjiP17curandStateXORWOW) ;  /* 0xffffff8030787950 */ /* 0x000fec0003c3ffff */
.L_x_104:
[----:B------:R-:W-:-:S00]  /*7e20*/  BRA `(.L_x_104) ;  /* 0xfffffffc00fc7947 */ /* 0x000fc0000383ffff */
[----:B------:R-:W-:-:S00]  /*7e30*/  NOP ;  /* 0x0000000000007918 */ /* 0x000fc00000000000 */
        /* <DEDUP_REMOVED lines=12> */
.L_x_121:


//--------------------- .text._Z12init_walkersPfiiiP17curandStateXORWOW --------------------------
	.section	.text._Z12init_walkersPfiiiP17curandStateXORWOW,"ax",@progbits
	.align	128
        .global         _Z12init_walkersPfiiiP17curandStateXORWOW
        .type           _Z12init_walkersPfiiiP17curandStateXORWOW,@function
        .size           _Z12init_walkersPfiiiP17curandStateXORWOW,(.L_x_123 - _Z12init_walkersPfiiiP17curandStateXORWOW)
        .other          _Z12init_walkersPfiiiP17curandStateXORWOW,@"STO_CUDA_ENTRY STV_DEFAULT"
_Z12init_walkersPfiiiP17curandStateXORWOW:
.text._Z12init_walkersPfiiiP17curandStateXORWOW:
[----:B------:R-:W-:Y:S01]  /*0000*/  LDC R1, c[0x0][0x37c] ;  /* 0x0000df00ff017b82 */ /* 0x000fe20000000800 */
[----:B------:R-:W0:Y:S07]  /*0010*/  S2R R3, SR_TID.X ;  /* 0x0000000000037919 */ /* 0x000e2e0000002100 */
[----:B------:R-:W0:Y:S08]  /*0020*/  S2UR UR4, SR_CTAID.X ;  /* 0x00000000000479c3 */ /* 0x000e300000002500 */
[----:B------:R-:W0:Y:S08]  /*0030*/  LDC R0, c[0x0][0x360] ;  /* 0x0000d800ff007b82 */ /* 0x000e300000000800 */
[----:B------:R-:W1:Y:S01]  /*0040*/  LDC.64 R10, c[0x0][0x388] ;  /* 0x0000e200ff0a7b82 */ /* 0x000e620000000a00 */
[----:B0-----:R-:W-:Y:S01]  /*0050*/  IMAD R3, R0, UR4, R3 ;  /* 0x0000000400037c24 */ /* 0x001fe2000f8e0203 */
[----:B-1----:R-:W-:-:S04]  /*0060*/  ISETP.GE.AND P0, PT, R11, 0x1, PT ;  /* 0x000000010b00780c */ /* 0x002fc80003f06270 */
[----:B------:R-:W-:-:S13]  /*0070*/  ISETP.GE.OR P0, PT, R3, R10, !P0 ;  /* 0x0000000a0300720c */ /* 0x000fda0004706670 */
[----:B------:R-:W-:Y:S05]  /*0080*/  @P0 EXIT ;  /* 0x000000000000094d */ /* 0x000fea0003800000 */
[----:B------:R-:W0:Y:S01]  /*0090*/  LDC.64 R6, c[0x0][0x398] ;  /* 0x0000e600ff067b82 */ /* 0x000e220000000a00 */
[----:B------:R-:W1:Y:S01]  /*00a0*/  LDCU UR4, c[0x0][0x390] ;  /* 0x00007200ff0477ac */ /* 0x000e620008000800 */
[C---:B------:R-:W-:Y:S01]  /*00b0*/  ISETP.GE.U32.AND P1, PT, R11.reuse, 0x4, PT ;  /* 0x000000040b00780c */ /* 0x040fe20003f26070 */
[----:B------:R-:W-:Y:S01]  /*00c0*/  IMAD.MOV.U32 R2, RZ, RZ, RZ ;  /* 0x000000ffff027224 */ /* 0x000fe200078e00ff */
[----:B------:R-:W-:Y:S01]  /*00d0*/  LOP3.LUT R0, R11, 0x3, RZ, 0xc0, !PT ;  /* 0x000000030b007812 */ /* 0x000fe200078ec0ff */
[----:B------:R-:W2:Y:S03]  /*00e0*/  LDCU.64 UR6, c[0x0][0x358] ;  /* 0x00006b00ff0677ac */ /* 0x000ea60008000a00 */
[----:B------:R-:W-:Y:S01]  /*00f0*/  ISETP.NE.AND P0, PT, R0, RZ, PT ;  /* 0x000000ff0000720c */ /* 0x000fe20003f05270 */
[----:B-1----:R-:W1:Y:S01]  /*0100*/  I2F.F64 R8, UR4 ;  /* 0x0000000400087d12 */ /* 0x002e620008201c00 */
[----:B0-----:R-:W-:-:S05]  /*0110*/  IMAD.WIDE R6, R3, 0x30, R6 ;  /* 0x0000003003067825 */ /* 0x001fca00078e0206 */
[----:B-12---:R-:W-:Y:S06]  /*0120*/  @!P1 BRA `(.L_x_105) ;  /* 0x0000000400f49947 */ /* 0x006fec0003800000 */
[----:B------:R-:W-:Y:S01]  /*0130*/  LOP3.LUT R2, R11, 0x7ffffffc, RZ, 0xc0, !PT ;  /* 0x7ffffffc0b027812 */ /* 0x000fe200078ec0ff */
[----:B------:R-:W-:Y:S01]  /*0140*/  IMAD.MOV.U32 R5, RZ, RZ, R3 ;  /* 0x000000ffff057224 */ /* 0x000fe200078e0003 */
[----:B------:R-:W-:-:S03]  /*0150*/  UMOV UR8, 0x50 ;  /* 0x0000005000087882 */ /* 0x000fc60000000000 */
[----:B------:R-:W-:-:S07]  /*0160*/  IMAD.MOV R4, RZ, RZ, -R2 ;  /* 0x000000ffff047224 */ /* 0x000fce00078e0a02 */
.L_x_106:
[----:B------:R-:W2:Y:S04]  /*0170*/  LDG.E.64 R20, desc[UR6][R6.64] ;  /* 0x0000000606147981 */ /* 0x000ea8000c1e1b00 */
[----:B0-----:R-:W3:Y:S04]  /*0180*/  LDG.E.64 R12, desc[UR6][R6.64+0x10] ;  /* 0x00001006060c7981 */ /* 0x001ee8000c1e1b00 */
[----:B------:R-:W4:Y:S01]  /*0190*/  LDG.E.64 R14, desc[UR6][R6.64+0x8] ;  /* 0x00000806060e7981 */ /* 0x000f22000c1e1b00 */
[----:B------:R-:W-:Y:S01]  /*01a0*/  HFMA2 R26, -RZ, RZ, 0.1171875, 0 ;  /* 0x2f800000ff1a7431 */ /* 0x000fe200000001ff */
[----:B------:R-:W0:Y:S02]  /*01b0*/  LDCU.64 UR4, c[0x3][UR8+-0x8] ;  /* 0x00ffff00080477ac */ /* 0x000e240008000a00 */
[----:B0-----:R-:W-:Y:S01]  /*01c0*/  F2F.F64.F32 R24, UR4 ;  /* 0x0000000400187d10 */ /* 0x001fe20008201800 */
[----:B--2---:R-:W-:Y:S01]  /*01d0*/  SHF.R.U32.HI R16, RZ, 0x2, R21 ;  /* 0x00000002ff107819 */ /* 0x004fe20000011615 */
[----:B------:R-:W-:-:S03]  /*01e0*/  VIADD R20, R20, 0x587c5 ;  /* 0x000587c514147836 */ /* 0x000fc60000000000 */
[----:B------:R-:W-:Y:S02]  /*01f0*/  LOP3.LUT R16, R16, R21, RZ, 0x3c, !PT ;  /* 0x0000001510107212 */ /* 0x000fe400078e3cff */
[----:B---3--:R-:W-:Y:S01]  /*0200*/  SHF.L.U32 R17, R13, 0x4, RZ ;  /* 0x000000040d117819 */ /* 0x008fe200000006ff */
[----:B----4-:R-:W-:Y:S02]  /*0210*/  IMAD.MOV.U32 R21, RZ, RZ, R14 ;  /* 0x000000ffff157224 */ /* 0x010fe400078e000e */
[----:B------:R-:W-:-:S03]  /*0220*/  IMAD.SHL.U32 R18, R16, 0x2, RZ ;  /* 0x0000000210127824 */ /* 0x000fc600078e00ff */
[----:B------:R-:W-:Y:S02]  /*0230*/  STG.E.64 desc[UR6][R6.64], R20 ;  /* 0x0000001406007986 */ /* 0x000fe4000c101b06 */
[----:B------:R-:W-:-:S04]  /*0240*/  LOP3.LUT R18, R16, R18, R17, 0x96, !PT ;  /* 0x0000001210127212 */ /* 0x000fc800078e9611 */
[----:B------:R-:W-:Y:S01]  /*0250*/  LOP3.LUT R19, R18, R13, RZ, 0x3c, !PT ;  /* 0x0000000d12137212 */ /* 0x000fe200078e3cff */
[----:B------:R-:W-:-:S04]  /*0260*/  IMAD.MOV.U32 R18, RZ, RZ, R13 ;  /* 0x000000ffff127224 */ /* 0x000fc800078e000d */
[----:B------:R-:W-:Y:S01]  /*0270*/  IMAD.IADD R16, R19, 0x1, R20 ;  /* 0x0000000113107824 */ /* 0x000fe200078e0214 */
[----:B------:R0:W-:Y:S04]  /*0280*/  STG.E.64 desc[UR6][R6.64+0x10], R18 ;  /* 0x0000101206007986 */ /* 0x0001e8000c101b06 */
[----:B------:R-:W-:-:S05]  /*0290*/  I2FP.F32.U32 R17, R16 ;  /* 0x0000001000117245 */ /* 0x000fca0000201000 */
[----:B------:R-:W-:Y:S02]  /*02a0*/  FFMA R27, R17, R26, 1.1641532182693481445e-10 ;  /* 0x2f000000111b7423 */ /* 0x000fe4000000001a */
[----:B------:R-:W1:Y:S02]  /*02b0*/  LDC.64 R16, c[0x0][0x380] ;  /* 0x0000e000ff107b82 */ /* 0x000e640000000a00 */
[----:B------:R-:W2:Y:S02]  /*02c0*/  F2F.F64.F32 R22, R27 ;  /* 0x0000001b00167310 */ /* 0x000ea40000201800 */
[----:B--2---:R-:W-:Y:S01]  /*02d0*/  DADD R22, R22, -0.5 ;  /* 0xbfe0000016167429 */ /* 0x004fe20000000000 */
[----:B-1----:R-:W-:-:S07]  /*02e0*/  IMAD.WIDE R16, R5, 0x4, R16 ;  /* 0x0000000405107825 */ /* 0x002fce00078e0210 */
[----:B------:R-:W-:-:S08]  /*02f0*/  DADD R22, R22, R22 ;  /* 0x0000000016167229 */ /* 0x000fd00000000016 */
[----:B------:R-:W-:Y:S01]  /*0300*/  DFMA R24, R8, R22, R24 ;  /* 0x000000160818722b */ /* 0x000fe20000000018 */
[----:B------:R-:W-:Y:S01]  /*0310*/  IMAD.MOV.U32 R23, RZ, RZ, R12 ;  /* 0x000000ffff177224 */ /* 0x000fe200078e000c */
[----:B------:R-:W-:-:S05]  /*0320*/  MOV R22, R15 ;  /* 0x0000000f00167202 */ /* 0x000fca0000000f00 */
[----:B------:R-:W-:Y:S03]  /*0330*/  STG.E.64 desc[UR6][R6.64+0x8], R22 ;  /* 0x0000081606007986 */ /* 0x000fe6000c101b06 */
[----:B------:R-:W1:Y:S02]  /*0340*/  F2F.F32.F64 R25, R24 ;  /* 0x0000001800197310 */ /* 0x000e640000301000 */
[----:B-1----:R1:W-:Y:S04]  /*0350*/  STG.E desc[UR6][R16.64], R25 ;  /* 0x0000001910007986 */ /* 0x0023e8000c101906 */
[----:B------:R-:W2:Y:S04]  /*0360*/  LDG.E.64 R28, desc[UR6][R6.64] ;  /* 0x00000006061c7981 */ /* 0x000ea8000c1e1b00 */
[----:B------:R-:W3:Y:S04]  /*0370*/  LDG.E.64 R12, desc[UR6][R6.64+0x10] ;  /* 0x00001006060c7981 */ /* 0x000ee8000c1e1b00 */
[----:B------:R-:W4:Y:S01]  /*0380*/  LDG.E.64 R14, desc[UR6][R6.64+0x8] ;  /* 0x00000806060e7981 */ /* 0x000f22000c1e1b00 */
[----:B--2---:R-:W-:Y:S01]  /*0390*/  SHF.R.U32.HI R24, RZ, 0x2, R29 ;  /* 0x00000002ff187819 */ /* 0x004fe2000001161d */
[----:B0-----:R-:W-:-:S03]  /*03a0*/  VIADD R18, R28, 0x587c5 ;  /* 0x000587c51c127836 */ /* 0x001fc60000000000 */
[----:B------:R-:W-:Y:S01]  /*03b0*/  LOP3.LUT R24, R24, R29, RZ, 0x3c, !PT ;  /* 0x0000001d18187212 */ /* 0x000fe200078e3cff */
[----:B---3--:R-:W-:Y:S02]  /*03c0*/  IMAD.SHL.U32 R27, R13, 0x10, RZ ;  /* 0x000000100d1b7824 */ /* 0x008fe400078e00ff */
[----:B------:R-:W-:Y:S01]  /*03d0*/  IMAD.MOV.U32 R20, RZ, RZ, R13 ;  /* 0x000000ffff147224 */ /* 0x000fe200078e000d */
[----:B------:R-:W-:-:S04]  /*03e0*/  SHF.L.U32 R29, R24, 0x1, RZ ;  /* 0x00000001181d7819 */ /* 0x000fc800000006ff */
[----:B------:R-:W-:-:S04]  /*03f0*/  LOP3.LUT R24, R24, R29, R27, 0x96, !PT ;  /* 0x0000001d18187212 */ /* 0x000fc800078e961b */
[----:B------:R-:W-:Y:S02]  /*0400*/  LOP3.LUT R21, R24, R13, RZ, 0x3c, !PT ;  /* 0x0000000d18157212 */ /* 0x000fe400078e3cff */
[----:B-1----:R-:W-:Y:S01]  /*0410*/  F2F.F64.F32 R24, UR5 ;  /* 0x0000000500187d10 */ /* 0x002fe20008201800 */
[----:B------:R-:W0:Y:S02]  /*0420*/  LDCU.64 UR4, c[0x3][UR8] ;  /* 0x00c00000080477ac */ /* 0x000e240008000a00 */
[----:B------:R-:W-:Y:S01]  /*0430*/  IMAD.IADD R19, R21, 0x1, R18 ;  /* 0x0000000115137824 */ /* 0x000fe200078e0212 */
[----:B------:R-:W-:Y:S04]  /*0440*/  STG.E.64 desc[UR6][R6.64+0x10], R20 ;  /* 0x0000101406007986 */ /* 0x000fe8000c101b06 */
[----:B------:R-:W-:-:S05]  /*0450*/  I2FP.F32.U32 R19, R19 ;  /* 0x0000001300137245 */ /* 0x000fca0000201000 */
[----:B------:R-:W-:Y:S01]  /*0460*/  FFMA R27, R19, R26, 1.1641532182693481445e-10 ;  /* 0x2f000000131b7423 */ /* 0x000fe2000000001a */
[----:B----4-:R-:W-:-:S03]  /*0470*/  MOV R19, R14 ;  /* 0x0000000e00137202 */ /* 0x010fc60000000f00 */
[----:B------:R-:W1:Y:S02]  /*0480*/  F2F.F64.F32 R22, R27 ;  /* 0x0000001b00167310 */ /* 0x000e640000201800 */
[----:B------:R-:W-:Y:S01]  /*0490*/  STG.E.64 desc[UR6][R6.64], R18 ;  /* 0x0000001206007986 */ /* 0x000fe2000c101b06 */
[----:B-1----:R-:W-:-:S08]  /*04a0*/  DADD R22, R22, -0.5 ;  /* 0xbfe0000016167429 */ /* 0x002fd00000000000 */
[----:B------:R-:W-:-:S08]  /*04b0*/  DADD R22, R22, R22 ;  /* 0x0000000016167229 */ /* 0x000fd00000000016 */
[----:B------:R-:W-:Y:S01]  /*04c0*/  DFMA R24, R8, R22, R24 ;  /* 0x000000160818722b */ /* 0x000fe20000000018 */
[----:B------:R-:W-:Y:S01]  /*04d0*/  MOV R23, R12 ;  /* 0x0000000c00177202 */ /* 0x000fe20000000f00 */
[----:B------:R-:W-:Y:S02]  /*04e0*/  IMAD.MOV.U32 R22, RZ, RZ, R15 ;  /* 0x000000ffff167224 */ /* 0x000fe400078e000f */
[----:B------:R-:W-:-:S03]  /*04f0*/  IMAD.WIDE R12, R10, 0x4, R16 ;  /* 0x000000040a0c7825 */ /* 0x000fc600078e0210 */
[----:B------:R-:W-:Y:S03]  /*0500*/  STG.E.64 desc[UR6][R6.64+0x8], R22 ;  /* 0x0000081606007986 */ /* 0x000fe6000c101b06 */
[----:B------:R-:W1:Y:S02]  /*0510*/  F2F.F32.F64 R25, R24 ;  /* 0x0000001800197310 */ /* 0x000e640000301000 */
[----:B-1----:R1:W-:Y:S04]  /*0520*/  STG.E desc[UR6][R12.64], R25 ;  /* 0x000000190c007986 */ /* 0x0023e8000c101906 */
[----:B------:R-:W2:Y:S04]  /*0530*/  LDG.E.64 R28, desc[UR6][R6.64] ;  /* 0x00000006061c7981 */ /* 0x000ea8000c1e1b00 */
[----:B------:R-:W3:Y:S04]  /*0540*/  LDG.E.64 R14, desc[UR6][R6.64+0x10] ;  /* 0x00001006060e7981 */ /* 0x000ee8000c1e1b00 */
[----:B------:R-:W4:Y:S01]  /*0550*/  LDG.E.64 R16, desc[UR6][R6.64+0x8] ;  /* 0x0000080606107981 */ /* 0x000f22000c1e1b00 */
[----:B-1----:R-:W-:Y:S01]  /*0560*/  IMAD.WIDE R12, R10, 0x4, R12 ;  /* 0x000000040a0c7825 */ /* 0x002fe200078e020c */
[----:B--2---:R-:W-:-:S04]  /*0570*/  SHF.R.U32.HI R24, RZ, 0x2, R29 ;  /* 0x00000002ff187819 */ /* 0x004fc8000001161d */
[----:B------:R-:W-:Y:S01]  /*0580*/  LOP3.LUT R24, R24, R29, RZ, 0x3c, !PT ;  /* 0x0000001d18187212 */ /* 0x000fe200078e3cff */
[----:B---3--:R-:W-:Y:S01]  /*0590*/  IMAD.SHL.U32 R27, R15, 0x10, RZ ;  /* 0x000000100f1b7824 */ /* 0x008fe200078e00ff */
[----:B------:R-:W-:Y:S01]  /*05a0*/  MOV R22, R15 ;  /* 0x0000000f00167202 */ /* 0x000fe20000000f00 */
[----:B----4-:R-:W-:Y:S02]  /*05b0*/  IMAD.MOV.U32 R25, RZ, RZ, R16 ;  /* 0x000000ffff197224 */ /* 0x010fe400078e0010 */
[----:B------:R-:W-:-:S05]  /*05c0*/  IMAD.SHL.U32 R29, R24, 0x2, RZ ;  /* 0x00000002181d7824 */ /* 0x000fca00078e00ff */
[----:B------:R-:W-:Y:S02]  /*05d0*/  LOP3.LUT R20, R24, R29, R27, 0x96, !PT ;  /* 0x0000001d18147212 */ /* 0x000fe400078e961b */
[----:B------:R-:W-:Y:S02]  /*05e0*/  IADD3 R24, PT, PT, R28, 0x587c5, RZ ;  /* 0x000587c51c187810 */ /* 0x000fe40007ffe0ff */
[----:B------:R-:W-:-:S03]  /*05f0*/  LOP3.LUT R23, R20, R15, RZ, 0x3c, !PT ;  /* 0x0000000f14177212 */ /* 0x000fc600078e3cff */
[----:B------:R-:W-:Y:S02]  /*0600*/  STG.E.64 desc[UR6][R6.64], R24 ;  /* 0x0000001806007986 */ /* 0x000fe4000c101b06 */
[----:B------:R-:W-:Y:S02]  /*0610*/  IMAD.IADD R18, R23, 0x1, R24 ;  /* 0x0000000117127824 */ /* 0x000fe400078e0218 */
[----:B------:R1:W-:Y:S03]  /*0620*/  STG.E.64 desc[UR6][R6.64+0x10], R22 ;  /* 0x0000101606007986 */ /* 0x0003e6000c101b06 */
[----:B------:R-:W-:-:S05]  /*0630*/  I2FP.F32.U32 R19, R18 ;  /* 0x0000001200137245 */ /* 0x000fca0000201000 */
[----:B------:R-:W-:Y:S02]  /*0640*/  FFMA R27, R19, R26, 1.1641532182693481445e-10 ;  /* 0x2f000000131b7423 */ /* 0x000fe4000000001a */
[----:B0-----:R-:W-:Y:S08]  /*0650*/  F2F.F64.F32 R18, UR4 ;  /* 0x0000000400127d10 */ /* 0x001ff00008201800 */
[----:B------:R-:W0:Y:S02]  /*0660*/  F2F.F64.F32 R20, R27 ;  /* 0x0000001b00147310 */ /* 0x000e240000201800 */
[----:B0-----:R-:W-:-:S08]  /*0670*/  DADD R20, R20, -0.5 ;  /* 0xbfe0000014147429 */ /* 0x001fd00000000000 */
[----:B------:R-:W-:-:S08]  /*0680*/  DADD R20, R20, R20 ;  /* 0x0000000014147229 */ /* 0x000fd00000000014 */
[----:B------:R-:W-:Y:S01]  /*0690*/  DFMA R20, R8, R20, R18 ;  /* 0x000000140814722b */ /* 0x000fe20000000012 */
[----:B------:R-:W-:Y:S02]  /*06a0*/  IMAD.MOV.U32 R19, RZ, RZ, R14 ;  /* 0x000000ffff137224 */ /* 0x000fe400078e000e */
[----:B------:R-:W-:-:S03]  /*06b0*/  IMAD.MOV.U32 R18, RZ, RZ, R17 ;  /* 0x000000ffff127224 */ /* 0x000fc600078e0011 */
[----:B------:R-:W0:Y:S02]  /*06c0*/  F2F.F32.F64 R27, R20 ;  /* 0x00000014001b7310 */ /* 0x000e240000301000 */
[----:B------:R-:W-:Y:S04]  /*06d0*/  STG.E.64 desc[UR6][R6.64+0x8], R18 ;  /* 0x0000081206007986 */ /* 0x000fe8000c101b06 */
[----:B0-----:R0:W-:Y:S04]  /*06e0*/  STG.E desc[UR6][R12.64], R27 ;  /* 0x0000001b0c007986 */ /* 0x0011e8000c101906 */
[----:B------:R-:W2:Y:S04]  /*06f0*/  LDG.E.64 R16, desc[UR6][R6.64] ;  /* 0x0000000606107981 */ /* 0x000ea8000c1e1b00 */
[----:B------:R-:W3:Y:S04]  /*0700*/  LDG.E.64 R20, desc[UR6][R6.64+0x10] ;  /* 0x0000100606147981 */ /* 0x000ee8000c1e1b00 */
[----:B------:R-:W4:Y:S01]  /*0710*/  LDG.E.64 R28, desc[UR6][R6.64+0x8] ;  /* 0x00000806061c7981 */ /* 0x000f22000c1e1b00 */
[----:B-1----:R-:W-:Y:S01]  /*0720*/  F2F.F64.F32 R22, UR5 ;  /* 0x0000000500167d10 */ /* 0x002fe20008201800 */
[----:B------:R-:W-:Y:S01]  /*0730*/  VIADD R4, R4, 0x4 ;  /* 0x0000000404047836 */ /* 0x000fe20000000000 */
[----:B------:R-:W-:Y:S01]  /*0740*/  UIADD3 UR8, UPT, UPT, UR8, 0x10, URZ ;  /* 0x0000001008087890 */ /* 0x000fe2000fffe0ff */
[C---:B0-----:R-:W-:Y:S01]  /*0750*/  IMAD.WIDE R12, R10.reuse, 0x4, R12 ;  /* 0x000000040a0c7825 */ /* 0x041fe200078e020c */
[----:B------:R-:W-:-:S02]  /*0760*/  LEA R5, R10, R5, 0x2 ;  /* 0x000000050a057211 */ /* 0x000fc400078e10ff */
[----:B------:R-:W-:Y:S02]  /*0770*/  ISETP.NE.AND P1, PT, R4, RZ, PT ;  /* 0x000000ff0400720c */ /* 0x000fe40003f25270 */
[----:B--2---:R-:W-:Y:S01]  /*0780*/  SHF.R.U32.HI R14, RZ, 0x2, R17 ;  /* 0x00000002ff0e7819 */ /* 0x004fe20000011611 */
[----:B------:R-:W-:-:S03]  /*0790*/  VIADD R16, R16, 0x587c5 ;  /* 0x000587c510107836 */ /* 0x000fc60000000000 */
[----:B------:R-:W-:Y:S02]  /*07a0*/  LOP3.LUT R14, R14, R17, RZ, 0x3c, !PT ;  /* 0x000000110e0e7212 */ /* 0x000fe400078e3cff */
[----:B---3--:R-:W-:-:S03]  /*07b0*/  SHF.L.U32 R15, R21, 0x4, RZ ;  /* 0x00000004150f7819 */ /* 0x008fc600000006ff */
[----:B------:R-:W-:-:S05]  /*07c0*/  IMAD.SHL.U32 R17, R14, 0x2, RZ ;  /* 0x000000020e117824 */ /* 0x000fca00078e00ff */
[----:B------:R-:W-:-:S04]  /*07d0*/  LOP3.LUT R14, R14, R17, R15, 0x96, !PT ;  /* 0x000000110e0e7212 */ /* 0x000fc800078e960f */
[----:B------:R-:W-:-:S04]  /*07e0*/  LOP3.LUT R15, R14, R21, RZ, 0x3c, !PT ;  /* 0x000000150e0f7212 */ /* 0x000fc800078e3cff */
[----:B------:R-:W-:-:S04]  /*07f0*/  IADD3 R14, PT, PT, R15, R16, RZ ;  /* 0x000000100f0e7210 */ /* 0x000fc80007ffe0ff */
[----:B------:R-:W-:Y:S01]  /*0800*/  I2FP.F32.U32 R17, R14 ;  /* 0x0000000e00117245 */ /* 0x000fe20000201000 */
[----:B------:R-:W-:-:S04]  /*0810*/  IMAD.MOV.U32 R14, RZ, RZ, R21 ;  /* 0x000000ffff0e7224 */ /* 0x000fc800078e0015 */
[----:B------:R-:W-:Y:S01]  /*0820*/  FFMA R26, R17, R26, 1.1641532182693481445e-10 ;  /* 0x2f000000111a7423 */ /* 0x000fe2000000001a */
[----:B----4-:R-:W-:Y:S01]  /*0830*/  IMAD.MOV.U32 R17, RZ, RZ, R28 ;  /* 0x000000ffff117224 */ /* 0x010fe200078e001c */
[----:B------:R0:W-:Y:S02]  /*0840*/  STG.E.64 desc[UR6][R6.64+0x10], R14 ;  /* 0x0000100e06007986 */ /* 0x0001e4000c101b06 */
[----:B------:R-:W1:Y:S02]  /*0850*/  F2F.F64.F32 R18, R26 ;  /* 0x0000001a00127310 */ /* 0x000e640000201800 */
[----:B------:R0:W-:Y:S01]  /*0860*/  STG.E.64 desc[UR6][R6.64], R16 ;  /* 0x0000001006007986 */ /* 0x0001e2000c101b06 */
[----:B-1----:R-:W-:-:S08]  /*0870*/  DADD R18, R18, -0.5 ;  /* 0xbfe0000012127429 */ /* 0x002fd00000000000 */
[----:B------:R-:W-:-:S08]  /*0880*/  DADD R18, R18, R18 ;  /* 0x0000000012127229 */ /* 0x000fd00000000012 */
[----:B------:R-:W-:Y:S01]  /*0890*/  DFMA R22, R8, R18, R22 ;  /* 0x000000120816722b */ /* 0x000fe20000000016 */
[----:B------:R-:W-:Y:S01]  /*08a0*/  IMAD.MOV.U32 R19, RZ, RZ, R20 ;  /* 0x000000ffff137224 */ /* 0x000fe200078e0014 */
[----:B------:R-:W-:-:S05]  /*08b0*/  MOV R18, R29 ;  /* 0x0000001d00127202 */ /* 0x000fca0000000f00 */
[----:B------:R0:W-:Y:S03]  /*08c0*/  STG.E.64 desc[UR6][R6.64+0x8], R18 ;  /* 0x0000081206007986 */ /* 0x0001e6000c101b06 */
[----:B------:R-:W1:Y:S02]  /*08d0*/  F2F.F32.F64 R23, R22 ;  /* 0x0000001600177310 */ /* 0x000e640000301000 */
[----:B-1----:R0:W-:Y:S01]  /*08e0*/  STG.E desc[UR6][R12.64], R23 ;  /* 0x000000170c007986 */ /* 0x0021e2000c101906 */
[----:B------:R-:W-:Y:S05]  /*08f0*/  @P1 BRA `(.L_x_106) ;  /* 0xfffffff8001c1947 */ /* 0x000fea000383ffff */
.L_x_105:
[----:B------:R-:W-:Y:S05]  /*0900*/  @!P0 EXIT ;  /* 0x000000000000894d */ /* 0x000fea0003800000 */
[----:B------:R-:W-:Y:S02]  /*0910*/  ISETP.NE.AND P0, PT, R0, 0x1, PT ;  /* 0x000000010000780c */ /* 0x000fe40003f05270 */
[----:B------:R-:W-:-:S04]  /*0920*/  LOP3.LUT R11, R11, 0x1, RZ, 0xc0, !PT ;  /* 0x000000010b0b7812 */ /* 0x000fc800078ec0ff */
[----:B------:R-:W-:-:S07]  /*0930*/  ISETP.NE.U32.AND P1, PT, R11, 0x1, PT ;  /* 0x000000010b00780c */ /* 0x000fce0003f25070 */
[----:B------:R-:W-:Y:S06]  /*0940*/  @!P0 BRA `(.L_x_107) ;  /* 0x0000000000fc8947 */ /* 0x000fec0003800000 */
[----:B0-----:R-:W2:Y:S04]  /*0950*/  LDG.E.64 R12, desc[UR6][R6.64] ;  /* 0x00000006060c7981 */ /* 0x001ea8000c1e1b00 */
[----:B------:R-:W3:Y:S04]  /*0960*/  LDG.E.64 R16, desc[UR6][R6.64+0x10] ;  /* 0x0000100606107981 */ /* 0x000ee8000c1e1b00 */
[----:B------:R-:W4:Y:S01]  /*0970*/  LDG.E.64 R18, desc[UR6][R6.64+0x8] ;  /* 0x0000080606127981 */ /* 0x000f22000c1e1b00 */
[----:B------:R-:W-:Y:S02]  /*0980*/  IMAD.MOV.U32 R11, RZ, RZ, 0x48 ;  /* 0x00000048ff0b7424 */ /* 0x000fe400078e00ff */
[----:B------:R-:W-:Y:S01]  /*0990*/  IMAD R29, R2, R10, R3 ;  /* 0x0000000a021d7224 */ /* 0x000fe200078e0203 */
[----:B--2---:R-:W-:-:S02]  /*09a0*/  SHF.R.U32.HI R0, RZ, 0x2, R13 ;  /* 0x00000002ff007819 */ /* 0x004fc4000001160d */
[----:B------:R-:W-:Y:S02]  /*09b0*/  IADD3 R12, PT, PT, R12, 0x587c5, RZ ;  /* 0x000587c50c0c7810 */ /* 0x000fe40007ffe0ff */
[----:B------:R-:W-:Y:S01]  /*09c0*/  LOP3.LUT R0, R0, R13, RZ, 0x3c, !PT ;  /* 0x0000000d00007212 */ /* 0x000fe200078e3cff */
[----:B---3--:R-:W-:Y:S01]  /*09d0*/  IMAD.SHL.U32 R5, R17, 0x10, RZ ;  /* 0x0000001011057824 */ /* 0x008fe200078e00ff */
[----:B------:R-:W-:Y:S01]  /*09e0*/  MOV R14, R17 ;  /* 0x00000011000e7202 */ /* 0x000fe20000000f00 */
[----:B----4-:R-:W-:Y:S02]  /*09f0*/  IMAD.MOV.U32 R13, RZ, RZ, R18 ;  /* 0x000000ffff0d7224 */ /* 0x010fe400078e0012 */
[----:B------:R-:W-:-:S03]  /*0a00*/  IMAD.SHL.U32 R4, R0, 0x2, RZ ;  /* 0x0000000200047824 */ /* 0x000fc600078e00ff */
[----:B------:R-:W-:Y:S02]  /*0a10*/  STG.E.64 desc[UR6][R6.64], R12 ;  /* 0x0000000c06007986 */ /* 0x000fe4000c101b06 */
[----:B------:R-:W-:Y:S01]  /*0a20*/  LOP3.LUT R4, R0, R4, R5, 0x96, !PT ;  /* 0x0000000400047212 */ /* 0x000fe200078e9605 */
[----:B------:R-:W-:-:S03]  /*0a30*/  IMAD.MOV.U32 R0, RZ, RZ, 0x2f800000 ;  /* 0x2f800000ff007424 */ /* 0x000fc600078e00ff */
[----:B------:R-:W-:Y:S02]  /*0a40*/  LOP3.LUT R15, R4, R17, RZ, 0x3c, !PT ;  /* 0x00000011040f7212 */ /* 0x000fe400078e3cff */
[----:B------:R-:W-:-:S03]  /*0a50*/  LEA R4, R2, R11, 0x2 ;  /* 0x0000000b02047211 */ /* 0x000fc600078e10ff */
[----:B------:R-:W-:Y:S01]  /*0a60*/  IMAD.IADD R5, R15, 0x1, R12 ;  /* 0x000000010f057824 */ /* 0x000fe200078e020c */
[----:B------:R-:W-:Y:S04]  /*0a70*/  STG.E.64 desc[UR6][R6.64+0x10], R14 ;  /* 0x0000100e06007986 */ /* 0x000fe8000c101b06 */
[----:B------:R-:W-:Y:S02]  /*0a80*/  I2FP.F32.U32 R11, R5 ;  /* 0x00000005000b7245 */ /* 0x000fe40000201000 */
[----:B------:R-:W0:Y:S03]  /*0a90*/  LDC.64 R4, c[0x3][R4] ;  /* 0x00c0000004047b82 */ /* 0x000e260000000a00 */
[----:B------:R-:W-:-:S04]  /*0aa0*/  FFMA R11, R11, R0, 1.1641532182693481445e-10 ;  /* 0x2f0000000b0b7423 */ /* 0x000fc80000000000 */
[----:B------:R-:W1:Y:S02]  /*0ab0*/  F2F.F64.F32 R20, R11 ;  /* 0x0000000b00147310 */ /* 0x000e640000201800 */
[----:B-1----:R-:W-:-:S06]  /*0ac0*/  DADD R24, R20, -0.5 ;  /* 0xbfe0000014187429 */ /* 0x002fcc0000000000 */
[----:B0-----:R-:W0:Y:S01]  /*0ad0*/  F2F.F64.F32 R22, R4 ;  /* 0x0000000400167310 */ /* 0x001e220000201800 */
[----:B------:R-:W1:Y:S01]  /*0ae0*/  LDC.64 R20, c[0x0][0x380] ;  /* 0x0000e000ff147b82 */ /* 0x000e620000000a00 */
[----:B------:R-:W-:-:S08]  /*0af0*/  DADD R24, R24, R24 ;  /* 0x0000000018187229 */ /* 0x000fd00000000018 */
[----:B0-----:R-:W-:Y:S01]  /*0b00*/  DFMA R24, R8, R24, R22 ;  /* 0x000000180818722b */ /* 0x001fe20000000016 */
[----:B------:R-:W-:Y:S02]  /*0b10*/  IMAD.MOV.U32 R23, RZ, RZ, R16 ;  /* 0x000000ffff177224 */ /* 0x000fe400078e0010 */
[----:B------:R-:W-:-:S03]  /*0b20*/  IMAD.MOV.U32 R22, RZ, RZ, R19 ;  /* 0x000000ffff167224 */ /* 0x000fc600078e0013 */
[----:B------:R-:W0:Y:S02]  /*0b30*/  F2F.F32.F64 R27, R24 ;  /* 0x00000018001b7310 */ /* 0x000e240000301000 */
[----:B------:R-:W-:Y:S01]  /*0b40*/  STG.E.64 desc[UR6][R6.64+0x8], R22 ;  /* 0x0000081606007986 */ /* 0x000fe2000c101b06 */
[----:B-1----:R-:W-:-:S05]  /*0b50*/  IMAD.WIDE R16, R29, 0x4, R20 ;  /* 0x000000041d107825 */ /* 0x002fca00078e0214 */
[----:B0-----:R0:W-:Y:S04]  /*0b60*/  STG.E desc[UR6][R16.64], R27 ;  /* 0x0000001b10007986 */ /* 0x0011e8000c101906 */
[----:B------:R-:W2:Y:S04]  /*0b70*/  LDG.E.64 R24, desc[UR6][R6.64] ;  /* 0x0000000606187981 */ /* 0x000ea8000c1e1b00 */
[----:B------:R-:W3:Y:S04]  /*0b80*/  LDG.E.64 R18, desc[UR6][R6.64+0x10] ;  /* 0x0000100606127981 */ /* 0x000ee8000c1e1b00 */
[----:B------:R-:W4:Y:S01]  /*0b90*/  LDG.E.64 R20, desc[UR6][R6.64+0x8] ;  /* 0x0000080606147981 */ /* 0x000f22000c1e1b00 */
[----:B0-----:R-:W-:-:S04]  /*0ba0*/  IMAD.WIDE R16, R10, 0x4, R16 ;  /* 0x000000040a107825 */ /* 0x001fc800078e0210 */
[----:B------:R-:W-:Y:S01]  /*0bb0*/  VIADD R2, R2, 0x2 ;  /* 0x0000000202027836 */ /* 0x000fe20000000000 */
[----:B--2---:R-:W-:Y:S01]  /*0bc0*/  SHF.R.U32.HI R4, RZ, 0x2, R25 ;  /* 0x00000002ff047819 */ /* 0x004fe20000011619 */
[----:B------:R-:W-:-:S03]  /*0bd0*/  VIADD R14, R24, 0x587c5 ;  /* 0x000587c5180e7836 */ /* 0x000fc60000000000 */
[----:B------:R-:W-:Y:S01]  /*0be0*/  LOP3.LUT R4, R4, R25, RZ, 0x3c, !PT ;  /* 0x0000001904047212 */ /* 0x000fe200078e3cff */
[----:B---3--:R-:W-:Y:S01]  /*0bf0*/  IMAD.MOV.U32 R12, RZ, RZ, R19 ;  /* 0x000000ffff0c7224 */ /* 0x008fe200078e0013 */
[----:B------:R-:W-:Y:S02]  /*0c00*/  SHF.L.U32 R11, R19, 0x4, RZ ;  /* 0x00000004130b7819 */ /* 0x000fe400000006ff */
[----:B----4-:R-:W-:Y:S01]  /*0c10*/  MOV R24, R21 ;  /* 0x0000001500187202 */ /* 0x010fe20000000f00 */
[----:B------:R-:W-:Y:S02]  /*0c20*/  IMAD.SHL.U32 R25, R4, 0x2, RZ ;  /* 0x0000000204197824 */ /* 0x000fe400078e00ff */
[----:B------:R-:W-:-:S03]  /*0c30*/  IMAD.MOV.U32 R15, RZ, RZ, R20 ;  /* 0x000000ffff0f7224 */ /* 0x000fc600078e0014 */
[----:B------:R-:W-:Y:S01]  /*0c40*/  LOP3.LUT R4, R4, R25, R11, 0x96, !PT ;  /* 0x0000001904047212 */ /* 0x000fe200078e960b */
[----:B------:R-:W-:Y:S01]  /*0c50*/  IMAD.MOV.U32 R25, RZ, RZ, R18 ;  /* 0x000000ffff197224 */ /* 0x000fe200078e0012 */
[----:B------:R1:W-:Y:S02]  /*0c60*/  STG.E.64 desc[UR6][R6.64], R14 ;  /* 0x0000000e06007986 */ /* 0x0003e4000c101b06 */
[----:B------:R-:W-:Y:S02]  /*0c70*/  LOP3.LUT R13, R4, R19, RZ, 0x3c, !PT ;  /* 0x00000013040d7212 */ /* 0x000fe400078e3cff */
[----:B------:R1:W-:Y:S02]  /*0c80*/  STG.E.64 desc[UR6][R6.64+0x8], R24 ;  /* 0x0000081806007986 */ /* 0x0003e4000c101b06 */
[----:B------:R-:W-:Y:S02]  /*0c90*/  IADD3 R4, PT, PT, R13, R14, RZ ;  /* 0x0000000e0d047210 */ /* 0x000fe40007ffe0ff */
[----:B------:R1:W-:Y:S02]  /*0ca0*/  STG.E.64 desc[UR6][R6.64+0x10], R12 ;  /* 0x0000100c06007986 */ /* 0x0003e4000c101b06 */
[----:B------:R-:W-:-:S02]  /*0cb0*/  I2FP.F32.U32 R11, R4 ;  /* 0x00000004000b7245 */ /* 0x000fc40000201000 */
[----:B------:R-:W-:Y:S03]  /*0cc0*/  F2F.F64.F32 R4, R5 ;  /* 0x0000000500047310 */ /* 0x000fe60000201800 */
[----:B------:R-:W-:-:S05]  /*0cd0*/  FFMA R11, R11, R0, 1.1641532182693481445e-10 ;  /* 0x2f0000000b0b7423 */ /* 0x000fca0000000000 */
[----:B------:R-:W0:Y:S02]  /*0ce0*/  F2F.F64.F32 R22, R11 ;  /* 0x0000000b00167310 */ /* 0x000e240000201800 */
[----:B0-----:R-:W-:-:S08]  /*0cf0*/  DADD R22, R22, -0.5 ;  /* 0xbfe0000016167429 */ /* 0x001fd00000000000 */
[----:B------:R-:W-:-:S08]  /*0d00*/  DADD R22, R22, R22 ;  /* 0x0000000016167229 */ /* 0x000fd00000000016 */
[----:B------:R-:W-:-:S10]  /*0d10*/  DFMA R22, R8, R22, R4 ;  /* 0x000000160816722b */ /* 0x000fd40000000004 */
[----:B------:R-:W0:Y:S02]  /*0d20*/  F2F.F32.F64 R23, R22 ;  /* 0x0000001600177310 */ /* 0x000e240000301000 */
[----:B0-----:R1:W-:Y:S02]  /*0d30*/  STG.E desc[UR6][R16.64], R23 ;  /* 0x0000001710007986 */ /* 0x0013e4000c101906 */
.L_x_107:
[----:B------:R-:W-:Y:S05]  /*0d40*/  @P1 EXIT ;  /* 0x000000000000194d */ /* 0x000fea0003800000 */
[----:B------:R-:W2:Y:S04]  /*0d50*/  LDG.E.64 R4, desc[UR6][R6.64] ;  /* 0x0000000606047981 */ /* 0x000ea8000c1e1b00 */
[----:B01----:R-:W3:Y:S04]  /*0d60*/  LDG.E.64 R14, desc[UR6][R6.64+0x10] ;  /* 0x00001006060e7981 */ /* 0x003ee8000c1e1b00 */
[----:B------:R-:W4:Y:S01]  /*0d70*/  LDG.E.64 R12, desc[UR6][R6.64+0x8] ;  /* 0x00000806060c7981 */ /* 0x000f22000c1e1b00 */
[----:B------:R-:W-:Y:S01]  /*0d80*/  HFMA2 R17, -RZ, RZ, 0, 4.291534423828125e-06 ;  /* 0x00000048ff117431 */ /* 0x000fe200000001ff */
[----:B------:R-:W-:Y:S01]  /*0d90*/  MOV R16, 0x2f800000 ;  /* 0x2f80000000107802 */ /* 0x000fe20000000f00 */
[----:B------:R-:W-:Y:S01]  /*0da0*/  IMAD R3, R2, R10, R3 ;  /* 0x0000000a02037224 */ /* 0x000fe200078e0203 */
[----:B--2---:R-:W-:Y:S01]  /*0db0*/  SHF.R.U32.HI R0, RZ, 0x2, R5 ;  /* 0x00000002ff007819 */ /* 0x004fe20000011605 */
[----:B------:R-:W-:-:S03]  /*0dc0*/  VIADD R4, R4, 0x587c5 ;  /* 0x000587c504047836 */ /* 0x000fc60000000000 */
[----:B------:R-:W-:Y:S01]  /*0dd0*/  LOP3.LUT R0, R0, R5, RZ, 0x3c, !PT ;  /* 0x0000000500007212 */ /* 0x000fe200078e3cff */
[----:B---3--:R-:W-:Y:S01]  /*0de0*/  IMAD.MOV.U32 R10, RZ, RZ, R15 ;  /* 0x000000ffff0a7224 */ /* 0x008fe200078e000f */
[----:B------:R-:W-:-:S03]  /*0df0*/  SHF.L.U32 R5, R15, 0x4, RZ ;  /* 0x000000040f057819 */ /* 0x000fc600000006ff */
[----:B------:R-:W-:-:S05]  /*0e00*/  IMAD.SHL.U32 R11, R0, 0x2, RZ ;  /* 0x00000002000b7824 */ /* 0x000fca00078e00ff */
[----:B------:R-:W-:-:S04]  /*0e10*/  LOP3.LUT R0, R0, R11, R5, 0x96, !PT ;  /* 0x0000000b00007212 */ /* 0x000fc800078e9605 */
[----:B------:R-:W-:Y:S01]  /*0e20*/  LOP3.LUT R11, R0, R15, RZ, 0x3c, !PT ;  /* 0x0000000f000b7212 */ /* 0x000fe200078e3cff */
[----:B------:R-:W-:-:S04]  /*0e30*/  IMAD R0, R2, 0x4, R17 ;  /* 0x0000000402007824 */ /* 0x000fc800078e0211 */
[----:B------:R-:W-:Y:S01]  /*0e40*/  IMAD.IADD R5, R11, 0x1, R4 ;  /* 0x000000010b057824 */ /* 0x000fe200078e0204 */
[----:B------:R-:W-:Y:S01]  /*0e50*/  STG.E.64 desc[UR6][R6.64+0x10], R10 ;  /* 0x0000100a06007986 */ /* 0x000fe2000c101b06 */
[----:B------:R-:W0:Y:S03]  /*0e60*/  LDC R0, c[0x3][R0] ;  /* 0x00c0000000007b82 */ /* 0x000e260000000800 */
[----:B------:R-:W-:-:S05]  /*0e70*/  I2FP.F32.U32 R5, R5 ;  /* 0x0000000500057245 */ /* 0x000fca0000201000 */
[----:B------:R-:W-:-:S04]  /*0e80*/  FFMA R5, R5, R16, 1.1641532182693481445e-10 ;  /* 0x2f00000005057423 */ /* 0x000fc80000000010 */
[----:B------:R4:W1:Y:S02]  /*0e90*/  F2F.F64.F32 R16, R5 ;  /* 0x0000000500107310 */ /* 0x0008640000201800 */
[----:B----4-:R-:W-:-:S06]  /*0ea0*/  IMAD.MOV.U32 R5, RZ, RZ, R12 ;  /* 0x000000ffff057224 */ /* 0x010fcc00078e000c */
[----:B0-----:R-:W0:Y:S01]  /*0eb0*/  F2F.F64.F32 R18, R0 ;  /* 0x0000000000127310 */ /* 0x001e220000201800 */
[----:B------:R-:W-:Y:S01]  /*0ec0*/  STG.E.64 desc[UR6][R6.64], R4 ;  /* 0x0000000406007986 */ /* 0x000fe2000c101b06 */
[----:B-1----:R-:W-:Y:S01]  /*0ed0*/  DADD R20, R16, -0.5 ;  /* 0xbfe0000010147429 */ /* 0x002fe20000000000 */
[----:B------:R-:W1:Y:S07]  /*0ee0*/  LDC.64 R16, c[0x0][0x380] ;  /* 0x0000e000ff107b82 */ /* 0x000e6e0000000a00 */
[----:B------:R-:W-:-:S08]  /*0ef0*/  DADD R20, R20, R20 ;  /* 0x0000000014147229 */ /* 0x000fd00000000014 */
[----:B0-----:R-:W-:Y:S01]  /*0f00*/  DFMA R18, R8, R20, R18 ;  /* 0x000000140812722b */ /* 0x001fe20000000012 */
[----:B------:R-:W-:Y:S01]  /*0f10*/  IMAD.MOV.U32 R9, RZ, RZ, R14 ;  /* 0x000000ffff097224 */ /* 0x000fe200078e000e */
[----:B------:R-:W-:-:S05]  /*0f20*/  MOV R8, R13 ;  /* 0x0000000d00087202 */ /* 0x000fca0000000f00 */
[----:B------:R-:W-:Y:S03]  /*0f30*/  STG.E.64 desc[UR6][R6.64+0x8], R8 ;  /* 0x0000080806007986 */ /* 0x000fe6000c101b06 */
[----:B------:R-:W0:Y:S01]  /*0f40*/  F2F.F32.F64 R19, R18 ;  /* 0x0000001200137310 */ /* 0x000e220000301000 */
[----:B-1----:R-:W-:-:S05]  /*0f50*/  IMAD.WIDE R16, R3, 0x4, R16 ;  /* 0x0000000403107825 */ /* 0x002fca00078e0210 */
[----:B0-----:R-:W-:Y:S01]  /*0f60*/  STG.E desc[UR6][R16.64], R19 ;  /* 0x0000001310007986 */ /* 0x001fe2000c101906 */
[----:B------:R-:W-:Y:S05]  /*0f70*/  EXIT ;  /* 0x000000000000794d */ /* 0x000fea0003800000 */
.L_x_108:
        /* <DEDUP_REMOVED lines=16> */
.L_x_123:


//--------------------- .text._Z4initjjP17curandStateXORWOW --------------------------
	.section	.text._Z4initjjP17curandStateXORWOW,"ax",@progbits
	.align	128
        .global         _Z4initjjP17curandStateXORWOW
        .type           _Z4initjjP17curandStateXORWOW,@function
        .size           _Z4initjjP17curandStateXORWOW,(.L_x_124 - _Z4initjjP17curandStateXORWOW)
        .other          _Z4initjjP17curandStateXORWOW,@"STO_CUDA_ENTRY STV_DEFAULT"
_Z4initjjP17curandStateXORWOW:
.text._Z4initjjP17curandStateXORWOW:
[----:B------:R-:W-:Y:S01]  /*0000*/  LDC R1, c[0x0][0x37c] ;  /* 0x0000df00ff017b82 */ /* 0x000fe20000000800 */
[----:B------:R-:W0:Y:S07]  /*0010*/  S2R R13, SR_TID.X ;  /* 0x00000000000d7919 */ /* 0x000e2e0000002100 */
[----:B------:R-:W0:Y:S01]  /*0020*/  S2UR UR4, SR_CTAID.X ;  /* 0x00000000000479c3 */ /* 0x000e220000002500 */
[----:B------:R-:W1:Y:S07]  /*0030*/  LDCU UR5, c[0x0][0x384] ;  /* 0x00007080ff0577ac */ /* 0x000e6e0008000800 */
[----:B------:R-:W0:Y:S02]  /*0040*/  LDC R0, c[0x0][0x360] ;  /* 0x0000d800ff007b82 */ /* 0x000e240000000800 */
[----:B0-----:R-:W-:-:S05]  /*0050*/  IMAD R13, R0, UR4, R13 ;  /* 0x00000004000d7c24 */ /* 0x001fca000f8e020d */
[----:B-1----:R-:W-:-:S13]  /*0060*/  ISETP.GE.U32.AND P0, PT, R13, UR5, PT ;  /* 0x000000050d007c0c */ /* 0x002fda000bf06070 */
[----:B------:R-:W-:Y:S05]  /*0070*/  @P0 EXIT ;  /* 0x000000000000094d */ /* 0x000fea0003800000 */
[----:B------:R-:W0:Y:S01]  /*0080*/  LDC R0, c[0x0][0x380] ;  /* 0x0000e000ff007b82 */ /* 0x000e220000000800 */
[----:B------:R-:W1:Y:S01]  /*0090*/  LDCU.64 UR4, c[0x0][0x358] ;  /* 0x00006b00ff0477ac */ /* 0x000e620008000a00 */
[----:B------:R-:W-:Y:S01]  /*00a0*/  IMAD.MOV.U32 R5, RZ, RZ, -0x75bd8fc ;  /* 0xf8a42704ff057424 */ /* 0x000fe200078e00ff */
[----:B------:R-:W-:Y:S01]  /*00b0*/  ISETP.NE.AND P0, PT, R13, RZ, PT ;  /* 0x000000ff0d00720c */ /* 0x000fe20003f05270 */
[----:B------:R-:W-:Y:S01]  /*00c0*/  IMAD.MOV.U32 R8, RZ, RZ, -0x23270784 ;  /* 0xdcd8f87cff087424 */ /* 0x000fe200078e00ff */
[----:B------:R-:W-:Y:S03]  /*00d0*/  BSSY.RECONVERGENT B0, `(.L_x_109) ;  /* 0x00000dd000007945 */ /* 0x000fe60003800200 */
[----:B------:R-:W2:Y:S01]  /*00e0*/  LDC.64 R6, c[0x0][0x388] ;  /* 0x0000e200ff067b82 */ /* 0x000ea20000000a00 */
[----:B0-----:R-:W-:-:S05]  /*00f0*/  LOP3.LUT R0, R0, 0xaad26b49, RZ, 0x3c, !PT ;  /* 0xaad26b4900007812 */ /* 0x001fca00078e3cff */
[----:B------:R-:W-:Y:S02]  /*0100*/  IMAD R0, R0, 0x4182bed5, RZ ;  /* 0x4182bed500007824 */ /* 0x000fe400078e02ff */
[----:B--2---:R-:W-:-:S03]  /*0110*/  IMAD.WIDE R6, R13, 0x30, R6 ;  /* 0x000000300d067825 */ /* 0x004fc600078e0206 */
[C---:B------:R-:W-:Y:S01]  /*0120*/  LOP3.LUT R4, R0.reuse, 0x159a55e5, RZ, 0x3c, !PT ;  /* 0x159a55e500047812 */ /* 0x040fe200078e3cff */
[C---:B------:R-:W-:Y:S02]  /*0130*/  VIADD R2, R0.reuse, 0xd9f6dc18 ;  /* 0xd9f6dc1800027836 */ /* 0x040fe40000000000 */
[C---:B------:R-:W-:Y:S02]  /*0140*/  VIADD R3, R0.reuse, 0x75bcd15 ;  /* 0x075bcd1500037836 */ /* 0x040fe40000000000 */
[----:B-1----:R0:W-:Y:S01]  /*0150*/  STG.E.64 desc[UR4][R6.64+0x8], R4 ;  /* 0x0000080406007986 */ /* 0x0021e2000c101b04 */
[----:B------:R-:W-:-:S03]  /*0160*/  VIADD R9, R0, 0x583f19 ;  /* 0x00583f1900097836 */ /* 0x000fc60000000000 */
[----:B------:R0:W-:Y:S04]  /*0170*/  STG.E.64 desc[UR4][R6.64], R2 ;  /* 0x0000000206007986 */ /* 0x0001e8000c101b04 */
[----:B------:R0:W-:Y:S01]  /*0180*/  STG.E.64 desc[UR4][R6.64+0x10], R8 ;  /* 0x0000100806007986 */ /* 0x0001e2000c101b04 */
[----:B------:R-:W-:Y:S05]  /*0190*/  @!P0 BRA `(.L_x_110) ;  /* 0x0000000c00408947 */ /* 0x000fea0003800000 */
[----:B------:R-:W-:Y:S01]  /*01a0*/  SHF.R.S32.HI R0, RZ, 0x1f, R13 ;  /* 0x0000001fff007819 */ /* 0x000fe2000001140d */
[----:B------:R-:W-:-:S07]  /*01b0*/  IMAD.MOV.U32 R12, RZ, RZ, RZ ;  /* 0x000000ffff0c7224 */ /* 0x000fce00078e00ff */
.L_x_116:
[----:B0-----:R-:W-:Y:S01]  /*01c0*/  LOP3.LUT R2, R13, 0x3, RZ, 0xc0, !PT ;  /* 0x000000030d027812 */ /* 0x001fe200078ec0ff */
[----:B------:R-:W-:Y:S03]  /*01d0*/  BSSY.RECONVERGENT B1, `(.L_x_111) ;  /* 0x00000c6000017945 */ /* 0x000fe60003800200 */
[----:B------:R-:W-:-:S04]  /*01e0*/  ISETP.NE.U32.AND P0, PT, R2, RZ, PT ;  /* 0x000000ff0200720c */ /* 0x000fc80003f05070 */
[----:B------:R-:W-:-:S13]  /*01f0*/  ISETP.NE.AND.EX P0, PT, RZ, RZ, PT, P0 ;  /* 0x000000ffff00720c */ /* 0x000fda0003f05300 */
[----:B------:R-:W-:Y:S05]  /*0200*/  @!P0 BRA `(.L_x_112) ;  /* 0x0000000c00088947 */ /* 0x000fea0003800000 */
[----:B------:R-:W0:Y:S01]  /*0210*/  LDC.64 R8, c[0x4][RZ] ;  /* 0x01000000ff087b82 */ /* 0x000e220000000a00 */
[----:B------:R-:W-:Y:S02]  /*0220*/  IMAD.MOV.U32 R14, RZ, RZ, RZ ;  /* 0x000000ffff0e7224 */ /* 0x000fe400078e00ff */
[----:B0-----:R-:W-:-:S07]  /*0230*/  IMAD.WIDE.U32 R8, R12, 0xc80, R8 ;  /* 0x00000c800c087825 */ /* 0x001fce00078e0008 */
.L_x_115:
[----:B0-----:R-:W-:Y:S01]  /*0240*/  IMAD.MOV.U32 R15, RZ, RZ, RZ ;  /* 0x000000ffff0f7224 */ /* 0x001fe200078e00ff */
[----:B------:R-:W-:Y:S01]  /*0250*/  CS2R R2, SRZ ;  /* 0x0000000000027805 */ /* 0x000fe2000001ff00 */
[----:B------:R-:W-:Y:S01]  /*0260*/  IMAD.MOV.U32 R17, RZ, RZ, RZ ;  /* 0x000000ffff117224 */ /* 0x000fe200078e00ff */
[----:B------:R-:W-:-:S07]  /*0270*/  CS2R R4, SRZ ;  /* 0x0000000000047805 */ /* 0x000fce000001ff00 */
.L_x_114:
[----:B------:R-:W-:-:S05]  /*0280*/  IMAD.WIDE.U32 R10, R17, 0x4, R6 ;  /* 0x00000004110a7825 */ /* 0x000fca00078e0006 */
[----:B------:R0:W5:Y:S01]  /*0290*/  LDG.E R16, desc[UR4][R10.64+0x4] ;  /* 0x000004040a107981 */ /* 0x000162000c1e1900 */
[----:B------:R-:W-:-:S07]  /*02a0*/  IMAD.MOV.U32 R19, RZ, RZ, RZ ;  /* 0x000000ffff137224 */ /* 0x000fce00078e00ff */
.L_x_113:
[----:B-----5:R-:W-:Y:S01]  /*02b0*/  SHF.R.U32.HI R24, RZ, R19, R16 ;  /* 0x00000013ff187219 */ /* 0x020fe20000011610 */
[----:B0-----:R-:W-:-:S03]  /*02c0*/  IMAD.SHL.U32 R10, R17, 0x20, RZ ;  /* 0x00000020110a7824 */ /* 0x001fc600078e00ff */
[----:B------:R-:W-:Y:S01]  /*02d0*/  LOP3.LUT R11, R24, 0x1, RZ, 0xc0, !PT ;  /* 0x00000001180b7812 */ /* 0x000fe200078ec0ff */
[----:B------:R-:W-:-:S03]  /*02e0*/  IMAD.IADD R10, R10, 0x1, R19 ;  /* 0x000000010a0a7824 */ /* 0x000fc600078e0213 */
[----:B------:R-:W-:Y:S01]  /*02f0*/  ISETP.NE.U32.AND P0, PT, R11, 0x1, PT ;  /* 0x000000010b00780c */ /* 0x000fe20003f05070 */
[----:B------:R-:W-:-:S03]  /*0300*/  IMAD R11, R10, 0x5, RZ ;  /* 0x000000050a0b7824 */ /* 0x000fc600078e02ff */
[----:B------:R-:W-:Y:S01]  /*0310*/  R2P PR, R24, 0x7e ;  /* 0x0000007e18007804 */ /* 0x000fe20000000000 */
[----:B------:R-:W-:-:S08]  /*0320*/  IMAD.WIDE.U32 R10, R11, 0x4, R8 ;  /* 0x000000040b0a7825 */ /* 0x000fd000078e0008 */
[----:B------:R-:W2:Y:S04]  /*0330*/  @!P0 LDG.E R18, desc[UR4][R10.64] ;  /* 0x000000040a128981 */ /* 0x000ea8000c1e1900 */
[----:B------:R-:W3:Y:S04]  /*0340*/  @!P0 LDG.E R20, desc[UR4][R10.64+0x10] ;  /* 0x000010040a148981 */ /* 0x000ee8000c1e1900 */
[----:B------:R-:W4:Y:S04]  /*0350*/  @P1 LDG.E R22, desc[UR4][R10.64+0x14] ;  /* 0x000014040a161981 */ /* 0x000f28000c1e1900 */
[----:B------:R-:W4:Y:S04]  /*0360*/  @P2 LDG.E R26, desc[UR4][R10.64+0x28] ;  /* 0x000028040a1a2981 */ /* 0x000f28000c1e1900 */
[----:B------:R-:W4:Y:S04]  /*0370*/  @!P0 LDG.E R21, desc[UR4][R10.64+0x4] ;  /* 0x000004040a158981 */ /* 0x000f28000c1e1900 */
[----:B------:R-:W4:Y:S04]  /*0380*/  @!P0 LDG.E R23, desc[UR4][R10.64+0xc] ;  /* 0x00000c040a178981 */ /* 0x000f28000c1e1900 */
[----:B------:R-:W4:Y:S04]  /*0390*/  @P1 LDG.E R25, desc[UR4][R10.64+0x18] ;  /* 0x000018040a191981 */ /* 0x000f28000c1e1900 */
[----:B------:R-:W4:Y:S04]  /*03a0*/  @P3 LDG.E R28, desc[UR4][R10.64+0x3c] ;  /* 0x00003c040a1c3981 */ /* 0x000f28000c1e1900 */
[----:B------:R-:W4:Y:S01]  /*03b0*/  @P6 LDG.E R27, desc[UR4][R10.64+0x7c] ;  /* 0x00007c040a1b6981 */ /* 0x000f22000c1e1900 */
[----:B--2---:R-:W-:-:S03]  /*03c0*/  @!P0 LOP3.LUT R15, R15, R18, RZ, 0x3c, !PT ;  /* 0x000000120f0f8212 */ /* 0x004fc600078e3cff */
[----:B------:R-:W2:Y:S01]  /*03d0*/  @!P0 LDG.E R18, desc[UR4][R10.64+0x8] ;  /* 0x000008040a128981 */ /* 0x000ea2000c1e1900 */
[----:B---3--:R-:W-:-:S03]  /*03e0*/  @!P0 LOP3.LUT R3, R3, R20, RZ, 0x3c, !PT ;  /* 0x0000001403038212 */ /* 0x008fc600078e3cff */
[----:B------:R-:W3:Y:S01]  /*03f0*/  @P1 LDG.E R20, desc[UR4][R10.64+0x24] ;  /* 0x000024040a141981 */ /* 0x000ee2000c1e1900 */
[----:B----4-:R-:W-:-:S03]  /*0400*/  @P1 LOP3.LUT R15, R15, R22, RZ, 0x3c, !PT ;  /* 0x000000160f0f1212 */ /* 0x010fc600078e3cff */
[----:B------:R-:W4:Y:S01]  /*0410*/  @P2 LDG.E R22, desc[UR4][R10.64+0x38] ;  /* 0x000038040a162981 */ /* 0x000f22000c1e1900 */
[----:B------:R-:W-:-:S03]  /*0420*/  @P2 LOP3.LUT R15, R15, R26, RZ, 0x3c, !PT ;  /* 0x0000001a0f0f2212 */ /* 0x000fc600078e3cff */
[----:B------:R-:W4:Y:S01]  /*0430*/  @P4 LDG.E R26, desc[UR4][R10.64+0x50] ;  /* 0x000050040a1a4981 */ /* 0x000f22000c1e1900 */
[----:B------:R-:W-:-:S03]  /*0440*/  @!P0 LOP3.LUT R4, R4, R21, RZ, 0x3c, !PT ;  /* 0x0000001504048212 */ /* 0x000fc600078e3cff */
[----:B------:R-:W4:Y:S01]  /*0450*/  @P1 LDG.E R21, desc[UR4][R10.64+0x20] ;  /* 0x000020040a151981 */ /* 0x000f22000c1e1900 */
[----:B------:R-:W-:-:S03]  /*0460*/  @!P0 LOP3.LUT R2, R2, R23, RZ, 0x3c, !PT ;  /* 0x0000001702028212 */ /* 0x000fc600078e3cff */
[----:B------:R-:W4:Y:S01]  /*0470*/  @P2 LDG.E R23, desc[UR4][R10.64+0x2c] ;  /* 0x00002c040a172981 */ /* 0x000f22000c1e1900 */
[----:B------:R-:W-:-:S03]  /*0480*/  @P1 LOP3.LUT R4, R4, R25, RZ, 0x3c, !PT ;  /* 0x0000001904041212 */ /* 0x000fc600078e3cff */
[----:B------:R-:W4:Y:S01]  /*0490*/  @P2 LDG.E R25, desc[UR4][R10.64+0x34] ;  /* 0x000034040a192981 */ /* 0x000f22000c1e1900 */
[----:B--2---:R-:W-:-:S03]  /*04a0*/  @!P0 LOP3.LUT R5, R5, R18, RZ, 0x3c, !PT ;  /* 0x0000001205058212 */ /* 0x004fc600078e3cff */
[----:B------:R-:W2:Y:S01]  /*04b0*/  @P1 LDG.E R18, desc[UR4][R10.64+0x1c] ;  /* 0x00001c040a121981 */ /* 0x000ea2000c1e1900 */
[----:B---3--:R-:W-:-:S03]  /*04c0*/  @P1 LOP3.LUT R3, R3, R20, RZ, 0x3c, !PT ;  /* 0x0000001403031212 */ /* 0x008fc600078e3cff */
[----:B------:R-:W3:Y:S01]  /*04d0*/  @P2 LDG.E R20, desc[UR4][R10.64+0x30] ;  /* 0x000030040a142981 */ /* 0x000ee2000c1e1900 */
[----:B----4-:R-:W-:-:S03]  /*04e0*/  @P2 LOP3.LUT R3, R3, R22, RZ, 0x3c, !PT ;  /* 0x0000001603032212 */ /* 0x010fc600078e3cff */
[----:B------:R-:W4:Y:S01]  /*04f0*/  @P3 LDG.E R22, desc[UR4][R10.64+0x4c] ;  /* 0x00004c040a163981 */ /* 0x000f22000c1e1900 */
[----:B------:R-:W-:-:S04]  /*0500*/  @P3 LOP3.LUT R15, R15, R28, RZ, 0x3c, !PT ;  /* 0x0000001c0f0f3212 */ /* 0x000fc800078e3cff */
[----:B------:R-:W-:Y:S02]  /*0510*/  @P4 LOP3.LUT R15, R15, R26, RZ, 0x3c, !PT ;  /* 0x0000001a0f0f4212 */ /* 0x000fe400078e3cff */
[----:B------:R-:W-:Y:S01]  /*0520*/  @P1 LOP3.LUT R2, R2, R21, RZ, 0x3c, !PT ;  /* 0x0000001502021212 */ /* 0x000fe200078e3cff */
[----:B------:R-:W4:Y:S04]  /*0530*/  @P5 LDG.E R26, desc[UR4][R10.64+0x64] ;  /* 0x000064040a1a5981 */ /* 0x000f28000c1e1900 */
[----:B------:R-:W4:Y:S01]  /*0540*/  @P3 LDG.E R21, desc[UR4][R10.64+0x40] ;  /* 0x000040040a153981 */ /* 0x000f22000c1e1900 */
[----:B------:R-:W-:Y:S02]  /*0550*/  @P2 LOP3.LUT R4, R4, R23, RZ, 0x3c, !PT ;  /* 0x0000001704042212 */ /* 0x000fe400078e3cff */
[----:B------:R-:W-:Y:S01]  /*0560*/  @P2 LOP3.LUT R2, R2, R25, RZ, 0x3c, !PT ;  /* 0x0000001902022212 */ /* 0x000fe200078e3cff */
[----:B------:R-:W4:Y:S04]  /*0570*/  @P3 LDG.E R23, desc[UR4][R10.64+0x48] ;  /* 0x000048040a173981 */ /* 0x000f28000c1e1900 */
[----:B------:R-:W4:Y:S01]  /*0580*/  @P4 LDG.E R25, desc[UR4][R10.64+0x54] ;  /* 0x000054040a194981 */ /* 0x000f22000c1e1900 */
[----:B--2---:R-:W-:-:S03]  /*0590*/  @P1 LOP3.LUT R5, R5, R18, RZ, 0x3c, !PT ;  /* 0x0000001205051212 */ /* 0x004fc600078e3cff */
[----:B------:R-:W2:Y:S01]  /*05a0*/  @P3 LDG.E R18, desc[UR4][R10.64+0x44] ;  /* 0x000044040a123981 */ /* 0x000ea2000c1e1900 */
[----:B---3--:R-:W-:-:S03]  /*05b0*/  @P2 LOP3.LUT R5, R5, R20, RZ, 0x3c, !PT ;  /* 0x0000001405052212 */ /* 0x008fc600078e3cff */
[----:B------:R-:W3:Y:S01]  /*05c0*/  @P4 LDG.E R20, desc[UR4][R10.64+0x58] ;  /* 0x000058040a144981 */ /* 0x000ee2000c1e1900 */
[----:B----4-:R-:W-:-:S03]  /*05d0*/  @P3 LOP3.LUT R3, R3, R22, RZ, 0x3c, !PT ;  /* 0x0000001603033212 */ /* 0x010fc600078e3cff */
[----:B------:R-:W4:Y:S01]  /*05e0*/  @P4 LDG.E R22, desc[UR4][R10.64+0x60] ;  /* 0x000060040a164981 */ /* 0x000f22000c1e1900 */
[----:B------:R-:W-:Y:S02]  /*05f0*/  LOP3.LUT P0, RZ, R24, 0x80, RZ, 0xc0, !PT ;  /* 0x0000008018ff7812 */ /* 0x000fe4000780c0ff */
[----:B------:R-:W-:Y:S02]  /*0600*/  @P5 LOP3.LUT R15, R15, R26, RZ, 0x3c, !PT ;  /* 0x0000001a0f0f5212 */ /* 0x000fe400078e3cff */
[----:B------:R-:W4:Y:S01]  /*0610*/  @P6 LDG.E R26, desc[UR4][R10.64+0x78] ;  /* 0x000078040a1a6981 */ /* 0x000f22000c1e1900 */
[----:B------:R-:W-:-:S03]  /*0620*/  @P3 LOP3.LUT R4, R4, R21, RZ, 0x3c, !PT ;  /* 0x0000001504043212 */ /* 0x000fc600078e3cff */
[----:B------:R-:W4:Y:S01]  /*0630*/  @P4 LDG.E R21, desc[UR4][R10.64+0x5c] ;  /* 0x00005c040a154981 */ /* 0x000f22000c1e1900 */
[----:B------:R-:W-:-:S03]  /*0640*/  @P3 LOP3.LUT R2, R2, R23, RZ, 0x3c, !PT ;  /* 0x0000001702023212 */ /* 0x000fc600078e3cff */
[----:B------:R-:W4:Y:S01]  /*0650*/  @P5 LDG.E R23, desc[UR4][R10.64+0x68] ;  /* 0x000068040a175981 */ /* 0x000f22000c1e1900 */
[----:B------:R-:W-:-:S03]  /*0660*/  @P4 LOP3.LUT R4, R4, R25, RZ, 0x3c, !PT ;  /* 0x0000001904044212 */ /* 0x000fc600078e3cff */
[----:B------:R-:W4:Y:S01]  /*0670*/  @P5 LDG.E R25, desc[UR4][R10.64+0x70] ;  /* 0x000070040a195981 */ /* 0x000f22000c1e1900 */
[----:B--2---:R-:W-:-:S03]  /*0680*/  @P3 LOP3.LUT R5, R5, R18, RZ, 0x3c, !PT ;  /* 0x0000001205053212 */ /* 0x004fc600078e3cff */
[----:B------:R-:W2:Y:S01]  /*0690*/  @P5 LDG.E R18, desc[UR4][R10.64+0x6c] ;  /* 0x00006c040a125981 */ /* 0x000ea2000c1e1900 */
[----:B---3--:R-:W-:-:S03]  /*06a0*/  @P4 LOP3.LUT R5, R5, R20, RZ, 0x3c, !PT ;  /* 0x0000001405054212 */ /* 0x008fc600078e3cff */
[----:B------:R-:W3:Y:S01]  /*06b0*/  @P5 LDG.E R20, desc[UR4][R10.64+0x74] ;  /* 0x000074040a145981 */ /* 0x000ee2000c1e1900 */
[----:B----4-:R-:W-:-:S03]  /*06c0*/  @P4 LOP3.LUT R3, R3, R22, RZ, 0x3c, !PT ;  /* 0x0000001603034212 */ /* 0x010fc600078e3cff */
[----:B------:R-:W4:Y:S01]  /*06d0*/  @P0 LDG.E R22, desc[UR4][R10.64+0x8c] ;  /* 0x00008c040a160981 */ /* 0x000f22000c1e1900 */
[----:B------:R-:W-:-:S03]  /*06e0*/  @P6 LOP3.LUT R15, R15, R26, RZ, 0x3c, !PT ;  /* 0x0000001a0f0f6212 */ /* 0x000fc600078e3cff */
        /* <DEDUP_REMOVED lines=13> */
[----:B------:R-:W-:Y:S02]  /*07c0*/  @P6 LOP3.LUT R4, R4, R27, RZ, 0x3c, !PT ;  /* 0x0000001b04046212 */ /* 0x000fe400078e3cff */
[----:B------:R-:W-:Y:S02]  /*07d0*/  @P6 LOP3.LUT R2, R2, R21, RZ, 0x3c, !PT ;  /* 0x0000001502026212 */ /* 0x000fe400078e3cff */
[----:B------:R-:W-:Y:S02]  /*07e0*/  @P0 LOP3.LUT R4, R4, R23, RZ, 0x3c, !PT ;  /* 0x0000001704040212 */ /* 0x000fe400078e3cff */
[----:B------:R-:W-:Y:S02]  /*07f0*/  @P0 LOP3.LUT R2, R2, R25, RZ, 0x3c, !PT ;  /* 0x0000001902020212 */ /* 0x000fe400078e3cff */
[----:B--2---:R-:W-:Y:S02]  /*0800*/  @P6 LOP3.LUT R5, R5, R18, RZ, 0x3c, !PT ;  /* 0x0000001205056212 */ /* 0x004fe400078e3cff */
[----:B---3--:R-:W-:-:S02]  /*0810*/  @P6 LOP3.LUT R3, R3, R20, RZ, 0x3c, !PT ;  /* 0x0000001403036212 */ /* 0x008fc400078e3cff */
[----:B----4-:R-:W-:Y:S02]  /*0820*/  @P0 LOP3.LUT R5, R5, R22, RZ, 0x3c, !PT ;  /* 0x0000001605050212 */ /* 0x010fe400078e3cff */
[----:B------:R-:W-:Y:S02]  /*0830*/  @P0 LOP3.LUT R3, R3, R26, RZ, 0x3c, !PT ;  /* 0x0000001a03030212 */ /* 0x000fe400078e3cff */
[----:B------:R-:W-:-:S13]  /*0840*/  R2P PR, R24.B1, 0x7f ;  /* 0x0000007f18007804 */ /* 0x000fda0000001000 */
[----:B------:R-:W2:Y:S04]  /*0850*/  @P0 LDG.E R18, desc[UR4][R10.64+0xa0] ;  /* 0x0000a0040a120981 */ /* 0x000ea8000c1e1900 */
[----:B------:R-:W3:Y:S04]  /*0860*/  @P1 LDG.E R22, desc[UR4][R10.64+0xb4] ;  /* 0x0000b4040a161981 */ /* 0x000ee8000c1e1900 */
[----:B------:R-:W4:Y:S04]  /*0870*/  @P2 LDG.E R26, desc[UR4][R10.64+0xc8] ;  /* 0x0000c8040a1a2981 */ /* 0x000f28000c1e1900 */
[----:B------:R-:W4:Y:S04]  /*0880*/  @P3 LDG.E R28, desc[UR4][R10.64+0xdc] ;  /* 0x0000dc040a1c3981 */ /* 0x000f28000c1e1900 */
[----:B------:R-:W4:Y:S04]  /*0890*/  @P0 LDG.E R23, desc[UR4][R10.64+0xa4] ;  /* 0x0000a4040a170981 */ /* 0x000f28000c1e1900 */
[----:B------:R-:W4:Y:S04]  /*08a0*/  @P0 LDG.E R20, desc[UR4][R10.64+0xa8] ;  /* 0x0000a8040a140981 */ /* 0x000f28000c1e1900 */
[----:B------:R-:W4:Y:S04]  /*08b0*/  @P4 LDG.E R25, desc[UR4][R10.64+0xf0] ;  /* 0x0000f0040a194981 */ /* 0x000f28000c1e1900 */
        /* <DEDUP_REMOVED lines=21> */
[----:B------:R-:W-:Y:S02]  /*0a10*/  LOP3.LUT P0, RZ, R24, 0x8000, RZ, 0xc0, !PT ;  /* 0x0000800018ff7812 */ /* 0x000fe4000780c0ff */
[----:B----4-:R-:W-:Y:S01]  /*0a20*/  @P5 LOP3.LUT R15, R15, R26, RZ, 0x3c, !PT ;  /* 0x0000001a0f0f5212 */ /* 0x010fe200078e3cff */
[----:B------:R-:W4:Y:S04]  /*0a30*/  @P3 LDG.E R24, desc[UR4][R10.64+0xe4] ;  /* 0x0000e4040a183981 */ /* 0x000f28000c1e1900 */
[----:B------:R-:W2:Y:S01]  /*0a40*/  @P6 LDG.E R26, desc[UR4][R10.64+0x118] ;  /* 0x000118040a1a6981 */ /* 0x000ea2000c1e1900 */
        /* <DEDUP_REMOVED lines=8> */
[----:B---3--:R-:W-:-:S03]  /*0ad0*/  @P2 LOP3.LUT R3, R3, R22, RZ, 0x3c, !PT ;  /* 0x0000001603032212 */ /* 0x008fc600078e3cff */
[----:B------:R-:W3:Y:S01]  /*0ae0*/  @P4 LDG.E R22, desc[UR4][R10.64+0x100] ;  /* 0x000100040a164981 */ /* 0x000ee2000c1e1900 */
[----:B--2---:R-:W-:-:S03]  /*0af0*/  @P6 LOP3.LUT R15, R15, R26, RZ, 0x3c, !PT ;  /* 0x0000001a0f0f6212 */ /* 0x004fc600078e3cff */
[----:B------:R-:W2:Y:S01]  /*0b00*/  @P0 LDG.E R26, desc[UR4][R10.64+0x12c] ;  /* 0x00012c040a1a0981 */ /* 0x000ea2000c1e1900 */
[----:B----4-:R-:W-:-:S03]  /*0b10*/  @P2 LOP3.LUT R2, R2, R23, RZ, 0x3c, !PT ;  /* 0x0000001702022212 */ /* 0x010fc600078e3cff */
[----:B------:R-:W4:Y:S01]  /*0b20*/  @P4 LDG.E R23, desc[UR4][R10.64+0xfc] ;  /* 0x0000fc040a174981 */ /* 0x000f22000c1e1900 */
[----:B------:R-:W-:-:S03]  /*0b30*/  @P2 LOP3.LUT R5, R5, R20, RZ, 0x3c, !PT ;  /* 0x0000001405052212 */ /* 0x000fc600078e3cff */
[----:B------:R-:W4:Y:S01]  /*0b40*/  @P4 LDG.E R20, desc[UR4][R10.64+0xf8] ;  /* 0x0000f8040a144981 */ /* 0x000f22000c1e1900 */
[----:B------:R-:W-:Y:S02]  /*0b50*/  @P3 LOP3.LUT R2, R2, R27, RZ, 0x3c, !PT ;  /* 0x0000001b02023212 */ /* 0x000fe400078e3cff */
[----:B------:R-:W-:Y:S01]  /*0b60*/  @P3 LOP3.LUT R4, R4, R25, RZ, 0x3c, !PT ;  /* 0x0000001904043212 */ /* 0x000fe200078e3cff */
[----:B------:R-:W4:Y:S01]  /*0b70*/  @P5 LDG.E R27, desc[UR4][R10.64+0x110] ;  /* 0x000110040a1b5981 */ /* 0x000f22000c1e1900 */
[----:B------:R-:W-:-:S03]  /*0b80*/  @P3 LOP3.LUT R5, R5, R24, RZ, 0x3c, !PT ;  /* 0x0000001805053212 */ /* 0x000fc600078e3cff */
[----:B------:R-:W4:Y:S04]  /*0b90*/  @P5 LDG.E R25, desc[UR4][R10.64+0x108] ;  /* 0x000108040a195981 */ /* 0x000f28000c1e1900 */
        /* <DEDUP_REMOVED lines=19> */
[----:B------:R-:W-:-:S05]  /*0cd0*/  VIADD R19, R19, 0x10 ;  /* 0x0000001013137836 */ /* 0x000fca0000000000 */
[----:B------:R-:W-:Y:S02]  /*0ce0*/  ISETP.NE.AND P1, PT, R19, 0x20, PT ;  /* 0x000000201300780c */ /* 0x000fe40003f25270 */
[----:B------:R-:W-:Y:S02]  /*0cf0*/  @P5 LOP3.LUT R3, R3, R18, RZ, 0x3c, !PT ;  /* 0x0000001203035212 */ /* 0x000fe400078e3cff */
[----:B------:R-:W-:Y:S02]  /*0d00*/  @P6 LOP3.LUT R4, R4, R21, RZ, 0x3c, !PT ;  /* 0x0000001504046212 */ /* 0x000fe400078e3cff */
[----:B---3--:R-:W-:-:S04]  /*0d10*/  @P6 LOP3.LUT R3, R3, R22, RZ, 0x3c, !PT ;  /* 0x0000001603036212 */ /* 0x008fc800078e3cff */
[----:B--2---:R-:W-:Y:S02]  /*0d20*/  @P0 LOP3.LUT R3, R3, R26, RZ, 0x3c, !PT ;  /* 0x0000001a03030212 */ /* 0x004fe400078e3cff */
[----:B----4-:R-:W-:Y:S02]  /*0d30*/  @P6 LOP3.LUT R2, R2, R23, RZ, 0x3c, !PT ;  /* 0x0000001702026212 */ /* 0x010fe400078e3cff */
[----:B------:R-:W-:Y:S02]  /*0d40*/  @P6 LOP3.LUT R5, R5, R20, RZ, 0x3c, !PT ;  /* 0x0000001405056212 */ /* 0x000fe400078e3cff */
[----:B------:R-:W-:Y:S02]  /*0d50*/  @P0 LOP3.LUT R2, R2, R27, RZ, 0x3c, !PT ;  /* 0x0000001b02020212 */ /* 0x000fe400078e3cff */
[----:B------:R-:W-:Y:S02]  /*0d60*/  @P0 LOP3.LUT R4, R4, R25, RZ, 0x3c, !PT ;  /* 0x0000001904040212 */ /* 0x000fe400078e3cff */
[----:B------:R-:W-:Y:S01]  /*0d70*/  @P0 LOP3.LUT R5, R5, R24, RZ, 0x3c, !PT ;  /* 0x0000001805050212 */ /* 0x000fe200078e3cff */
[----:B------:R-:W-:Y:S06]  /*0d80*/  @P1 BRA `(.L_x_113) ;  /* 0xfffffff400481947 */ /* 0x000fec000383ffff */
[----:B------:R-:W-:-:S05]  /*0d90*/  VIADD R17, R17, 0x1 ;  /* 0x0000000111117836 */ /* 0x000fca0000000000 */
[----:B------:R-:W-:-:S13]  /*0da0*/  ISETP.NE.AND P0, PT, R17, 0x5, PT ;  /* 0x000000051100780c */ /* 0x000fda0003f05270 */
[----:B------:R-:W-:Y:S05]  /*0db0*/  @P0 BRA `(.L_x_114) ;  /* 0xfffffff400300947 */ /* 0x000fea000383ffff */
[----:B------:R0:W-:Y:S01]  /*0dc0*/  STG.E.64 desc[UR4][R6.64+0x8], R4 ;  /* 0x0000080406007986 */ /* 0x0001e2000c101b04 */
[----:B------:R-:W-:Y:S01]  /*0dd0*/  VIADD R14, R14, 0x1 ;  /* 0x000000010e0e7836 */ /* 0x000fe20000000000 */
[----:B------:R-:W-:Y:S02]  /*0de0*/  LOP3.LUT R11, R13, 0x3, RZ, 0xc0, !PT ;  /* 0x000000030d0b7812 */ /* 0x000fe400078ec0ff */
[----:B------:R0:W-:Y:S02]  /*0df0*/  STG.E.64 desc[UR4][R6.64+0x10], R2 ;  /* 0x0000100206007986 */ /* 0x0001e4000c101b04 */
[----:B------:R-:W-:Y:S02]  /*0e00*/  ISETP.GE.U32.AND P0, PT, R14, R11, PT ;  /* 0x0000000b0e00720c */ /* 0x000fe40003f06070 */
[----:B------:R0:W-:Y:S11]  /*0e10*/  STG.E desc[UR4][R6.64+0x4], R15 ;  /* 0x0000040f06007986 */ /* 0x0001f6000c101904 */
[----:B------:R-:W-:Y:S05]  /*0e20*/  @!P0 BRA `(.L_x_115) ;  /* 0xfffffff400048947 */ /* 0x000fea000383ffff */
.L_x_112:
[----:B------:R-:W-:Y:S05]  /*0e30*/  BSYNC.RECONVERGENT B1 ;  /* 0x0000000000017941 */ /* 0x000fea0003800200 */
.L_x_111:
[C---:B------:R-:W-:Y:S01]  /*0e40*/  ISETP.GT.U32.AND P0, PT, R13.reuse, 0x3, PT ;  /* 0x000000030d00780c */ /* 0x040fe20003f04070 */
[----:B------:R-:W-:Y:S01]  /*0e50*/  VIADD R12, R12, 0x1 ;  /* 0x000000010c0c7836 */ /* 0x000fe20000000000 */
[--C-:B------:R-:W-:Y:S02]  /*0e60*/  SHF.R.U64 R13, R13, 0x2, R0.reuse ;  /* 0x000000020d0d7819 */ /* 0x100fe40000001200 */
[----:B------:R-:W-:Y:S02]  /*0e70*/  ISETP.GT.U32.AND.EX P0, PT, R0, RZ, PT, P0 ;  /* 0x000000ff0000720c */ /* 0x000fe40003f04100 */
[----:B------:R-:W-:-:S11]  /*0e80*/  SHF.R.U32.HI R0, RZ, 0x2, R0 ;  /* 0x00000002ff007819 */ /* 0x000fd60000011600 */
[----:B------:R-:W-:Y:S05]  /*0e90*/  @P0 BRA `(.L_x_116) ;  /* 0xfffffff000c80947 */ /* 0x000fea000383ffff */
.L_x_110:
[----:B------:R-:W-:Y:S05]  /*0ea0*/  BSYNC.RECONVERGENT B0 ;  /* 0x0000000000007941 */ /* 0x000fea0003800200 */
.L_x_109:
[----:B------:R-:W-:Y:S04]  /*0eb0*/  STG.E.64 desc[UR4][R6.64+0x18], RZ ;  /* 0x000018ff06007986 */ /* 0x000fe8000c101b04 */
[----:B------:R-:W-:Y:S04]  /*0ec0*/  STG.E desc[UR4][R6.64+0x20], RZ ;  /* 0x000020ff06007986 */ /* 0x000fe8000c101904 */
[----:B------:R-:W-:Y:S01]  /*0ed0*/  STG.E.64 desc[UR4][R6.64+0x28], RZ ;  /* 0x000028ff06007986 */ /* 0x000fe2000c101b04 */
[----:B------:R-:W-:Y:S05]  /*0ee0*/  EXIT ;  /* 0x000000000000794d */ /* 0x000fea0003800000 */
.L_x_117:
        /* <DEDUP_REMOVED lines=9> */
.L_x_124:


//--------------------- .nv.global.init           --------------------------
	.section	.nv.global.init,"aw",@progbits
	.align	4
.nv.global.init:
	.type		mrg32k3aM1SubSeq,@object
	.size		mrg32k3aM1SubSeq,(mrg32k3aM2SubSeq - mrg32k3aM1SubSeq)
mrg32k3aM1SubSeq:
        /*0000*/ 	.byte	0x0b, 0xcc, 0xee, 0x04, 0x73, 0x29, 0x8b, 0x6f, 0xf6, 0x53, 0x03, 0xf6, 0x23, 0xf6, 0xea, 0xda
        /* <DEDUP_REMOVED lines=125> */
	.type		mrg32k3aM2SubSeq,@object
	.size		mrg32k3aM2SubSeq,(mrg32k3aM1 - mrg32k3aM2SubSeq)
mrg32k3aM2SubSeq:
        /* <DEDUP_REMOVED lines=126> */
	.type		mrg32k3aM1,@object
	.size		mrg32k3aM1,(mrg32k3aM1Seq - mrg32k3aM1)
mrg32k3aM1:
        /* <DEDUP_REMOVED lines=144> */
	.type		mrg32k3aM1Seq,@object
	.size		mrg32k3aM1Seq,(mrg32k3aM2 - mrg32k3aM1Seq)
mrg32k3aM1Seq:
        /* <DEDUP_REMOVED lines=144> */
	.type		mrg32k3aM2,@object
	.size		mrg32k3aM2,(mrg32k3aM2Seq - mrg32k3aM2)
mrg32k3aM2:
        /* <DEDUP_REMOVED lines=144> */
	.type		mrg32k3aM2Seq,@object
	.size		mrg32k3aM2Seq,(precalc_xorwow_matrix - mrg32k3aM2Seq)
mrg32k3aM2Seq:
        /* <DEDUP_REMOVED lines=144> */
	.type		precalc_xorwow_matrix,@object
	.size		precalc_xorwow_matrix,(precalc_xorwow_offset_matrix - precalc_xorwow_matrix)
precalc_xorwow_matrix:
        /* <DEDUP_REMOVED lines=6400> */
	.type		precalc_xorwow_offset_matrix,@object
	.size		precalc_xorwow_offset_matrix,(.L_1 - precalc_xorwow_offset_matrix)
precalc_xorwow_offset_matrix:
        /* <DEDUP_REMOVED lines=6400> */
.L_1:


//--------------------- .nv.shared.reserved.0     --------------------------
	.section	.nv.shared.reserved.0,"aw",@nobits
	.weak		__nv_reservedSMEM_offset_0_alias
	.size		__nv_reservedSMEM_offset_0_alias, 0, 64
	.other		__nv_reservedSMEM_offset_0_alias,@"STO_CUDA_RESERVED_SHARED STV_DEFAULT"
__nv_reservedSMEM_offset_0_alias:
	.zero		0
	.zero		64


//--------------------- .nv.constant0._Z11emcee_emceePfS_iijjjiP17curandStateXORWOW --------------------------
	.section	.nv.constant0._Z11emcee_emceePfS_iijjjiP17curandStateXORWOW,"a",@progbits
	.sectionflags	@""
	.align	4
.nv.constant0._Z11emcee_emceePfS_iijjjiP17curandStateXORWOW:
	.zero		944


//--------------------- .nv.constant0._Z12init_walkersPfiiiP17curandStateXORWOW --------------------------
	.section	.nv.constant0._Z12init_walkersPfiiiP17curandStateXORWOW,"a",@progbits
	.sectionflags	@""
	.align	4
.nv.constant0._Z12init_walkersPfiiiP17curandStateXORWOW:
	.zero		928


//--------------------- .nv.constant0._Z4initjjP17curandStateXORWOW --------------------------
	.section	.nv.constant0._Z4initjjP17curandStateXORWOW,"a",@progbits
	.sectionflags	@""
	.align	4
.nv.constant0._Z4initjjP17curandStateXORWOW:
	.zero		912


//--------------------- SYMBOLS --------------------------

	.type		.nv.reservedSmem.offset0,@object
	.size		.nv.reservedSmem.offset0,0x4
